//
// Generated by NVIDIA NVVM Compiler
//
// Compiler Build ID: CL-36424714
// Cuda compilation tools, release 13.0, V13.0.88
// Based on NVVM 20.0.0
//

.version 9.0
.target sm_100
.address_size 64

	// .globl	_Z11propagationPdS_jd
.extern .func  (.param .b32 func_retval0) vprintf
(
	.param .b64 vprintf_param_0,
	.param .b64 vprintf_param_1
)
;
.global .align 1 .b8 $str[27] = {68, 69, 66, 85, 71, 58, 32, 100, 97, 116, 105, 32, 105, 110, 105, 122, 105, 111, 32, 107, 101, 114, 110, 101, 108, 10};
.global .align 1 .b8 $str$1[29] = {37, 117, 44, 37, 108, 102, 44, 37, 108, 102, 44, 37, 108, 102, 44, 37, 108, 102, 44, 37, 108, 102, 44, 37, 108, 102, 32, 10};
.global .align 1 .b8 $str$2[29] = {68, 69, 66, 85, 71, 58, 32, 100, 101, 108, 116, 97, 58, 32, 37, 102, 44, 32, 35, 101, 110, 116, 115, 58, 32, 37, 117, 10};
.extern .shared .align 16 .b8 positionShared[];
.global .align 1 .b8 $str$3[37] = {68, 69, 66, 85, 71, 58, 32, 82, 118, 101, 99, 116, 111, 114, 58, 32, 120, 58, 32, 37, 102, 44, 32, 121, 58, 32, 37, 102, 44, 32, 122, 58, 32, 37, 102, 10};
.global .align 1 .b8 $str$4[33] = {68, 69, 66, 85, 71, 58, 32, 66, 73, 71, 32, 71, 58, 32, 37, 102, 44, 32, 109, 97, 115, 115, 101, 115, 32, 109, 50, 58, 32, 37, 102, 10};
.global .align 1 .b8 $str$5[42] = {68, 69, 66, 85, 71, 58, 32, 80, 111, 119, 95, 82, 95, 109, 97, 103, 58, 32, 37, 102, 44, 32, 82, 95, 109, 97, 103, 58, 32, 37, 102, 44, 32, 65, 99, 99, 58, 32, 37, 102, 10};
.global .align 1 .b8 $str$6[52] = {68, 69, 66, 85, 71, 58, 32, 117, 112, 100, 97, 116, 101, 100, 32, 118, 101, 99, 116, 111, 114, 32, 82, 118, 101, 99, 116, 111, 114, 58, 32, 120, 58, 32, 37, 102, 44, 32, 121, 58, 32, 37, 102, 44, 32, 122, 58, 32, 37, 102, 10};
.global .align 1 .b8 $str$7[52] = {68, 69, 66, 85, 71, 58, 32, 97, 95, 103, 32, 102, 105, 110, 101, 32, 99, 105, 99, 108, 111, 32, 105, 110, 116, 101, 114, 110, 111, 58, 32, 120, 58, 32, 37, 102, 44, 32, 121, 58, 32, 37, 102, 44, 32, 122, 58, 32, 37, 102, 10};
.global .align 1 .b8 $str$8[52] = {68, 69, 66, 85, 71, 58, 32, 85, 112, 100, 97, 116, 101, 32, 103, 95, 118, 101, 108, 111, 99, 105, 116, 105, 101, 115, 44, 32, 101, 110, 100, 32, 107, 101, 114, 110, 101, 108, 58, 32, 37, 102, 44, 32, 37, 102, 44, 32, 37, 102, 10};
.global .align 1 .b8 $str$9[46] = {68, 69, 66, 85, 71, 58, 32, 73, 110, 116, 111, 32, 75, 101, 114, 110, 101, 108, 32, 102, 111, 114, 32, 117, 112, 100, 97, 116, 105, 110, 103, 32, 110, 101, 119, 32, 112, 111, 115, 105, 116, 105, 111, 110, 10};
.global .align 1 .b8 $str$10[29] = {37, 108, 117, 44, 37, 108, 102, 44, 37, 108, 102, 44, 37, 108, 102, 44, 37, 108, 102, 44, 37, 108, 102, 44, 37, 108, 102, 10};

.visible .entry _Z11propagationPdS_jd(
	.param .u64 .ptr .align 1 _Z11propagationPdS_jd_param_0,
	.param .u64 .ptr .align 1 _Z11propagationPdS_jd_param_1,
	.param .u32 _Z11propagationPdS_jd_param_2,
	.param .f64 _Z11propagationPdS_jd_param_3
)
{
	.local .align 8 .b8 	__local_depot0[56];
	.reg .b64 	%SP;
	.reg .b64 	%SPL;
	.reg .pred 	%p<19>;
	.reg .b32 	%r<141>;
	.reg .b64 	%rd<100>;
	.reg .b64 	%fd<218>;

	mov.u64 	%SPL, __local_depot0;
	cvta.local.u64 	%SP, %SPL;
	ld.param.u64 	%rd4, [_Z11propagationPdS_jd_param_0];
	ld.param.u64 	%rd5, [_Z11propagationPdS_jd_param_1];
	ld.param.u32 	%r27, [_Z11propagationPdS_jd_param_2];
	cvta.to.global.u64 	%rd1, %rd5;
	cvta.to.global.u64 	%rd2, %rd4;
	mov.u64 	%rd6, $str;
	cvta.global.u64 	%rd7, %rd6;
	{ // callseq 0, 0
	.param .b64 param0;
	st.param.b64 	[param0], %rd7;
	.param .b64 param1;
	st.param.b64 	[param1], 0;
	.param .b32 retval0;
	call.uni (retval0), 
	vprintf, 
	(
	param0, 
	param1
	);
	ld.param.b32 	%r28, [retval0];
	} // callseq 0
	setp.eq.s32 	%p1, %r27, 0;
	@%p1 bra 	$L__BB0_12;
	setp.lt.u32 	%p2, %r27, 8;
	mov.b32 	%r133, 0;
	@%p2 bra 	$L__BB0_4;
	mov.b32 	%r131, 0;
	add.u64 	%rd11, %SP, 0;
	mov.u64 	%rd13, $str$1;
	and.b32  	%r133, %r27, -8;
$L__BB0_3:
	.pragma "nounroll";
	mul.lo.s32 	%r32, %r131, 3;
	mul.wide.u32 	%rd8, %r32, 8;
	add.s64 	%rd9, %rd2, %rd8;
	ld.global.f64 	%fd38, [%rd9];
	ld.global.f64 	%fd39, [%rd9+8];
	ld.global.f64 	%fd40, [%rd9+16];
	add.s64 	%rd10, %rd1, %rd8;
	ld.global.f64 	%fd41, [%rd10];
	ld.global.f64 	%fd42, [%rd10+8];
	ld.global.f64 	%fd43, [%rd10+16];
	cvta.to.local.u64 	%rd12, %rd11;
	st.local.u32 	[%rd12], %r131;
	st.local.f64 	[%rd12+8], %fd38;
	st.local.f64 	[%rd12+16], %fd39;
	st.local.f64 	[%rd12+24], %fd40;
	st.local.f64 	[%rd12+32], %fd41;
	st.local.f64 	[%rd12+40], %fd42;
	st.local.f64 	[%rd12+48], %fd43;
	cvta.global.u64 	%rd14, %rd13;
	{ // callseq 1, 0
	.param .b64 param0;
	st.param.b64 	[param0], %rd14;
	.param .b64 param1;
	st.param.b64 	[param1], %rd11;
	.param .b32 retval0;
	call.uni (retval0), 
	vprintf, 
	(
	param0, 
	param1
	);
	ld.param.b32 	%r33, [retval0];
	} // callseq 1
	add.s32 	%r35, %r131, 1;
	ld.global.f64 	%fd44, [%rd9+24];
	ld.global.f64 	%fd45, [%rd9+32];
	ld.global.f64 	%fd46, [%rd9+40];
	ld.global.f64 	%fd47, [%rd10+24];
	ld.global.f64 	%fd48, [%rd10+32];
	ld.global.f64 	%fd49, [%rd10+40];
	st.local.u32 	[%rd12], %r35;
	st.local.f64 	[%rd12+8], %fd44;
	st.local.f64 	[%rd12+16], %fd45;
	st.local.f64 	[%rd12+24], %fd46;
	st.local.f64 	[%rd12+32], %fd47;
	st.local.f64 	[%rd12+40], %fd48;
	st.local.f64 	[%rd12+48], %fd49;
	{ // callseq 2, 0
	.param .b64 param0;
	st.param.b64 	[param0], %rd14;
	.param .b64 param1;
	st.param.b64 	[param1], %rd11;
	.param .b32 retval0;
	call.uni (retval0), 
	vprintf, 
	(
	param0, 
	param1
	);
	ld.param.b32 	%r36, [retval0];
	} // callseq 2
	add.s32 	%r38, %r131, 2;
	ld.global.f64 	%fd50, [%rd9+48];
	ld.global.f64 	%fd51, [%rd9+56];
	ld.global.f64 	%fd52, [%rd9+64];
	ld.global.f64 	%fd53, [%rd10+48];
	ld.global.f64 	%fd54, [%rd10+56];
	ld.global.f64 	%fd55, [%rd10+64];
	st.local.u32 	[%rd12], %r38;
	st.local.f64 	[%rd12+8], %fd50;
	st.local.f64 	[%rd12+16], %fd51;
	st.local.f64 	[%rd12+24], %fd52;
	st.local.f64 	[%rd12+32], %fd53;
	st.local.f64 	[%rd12+40], %fd54;
	st.local.f64 	[%rd12+48], %fd55;
	{ // callseq 3, 0
	.param .b64 param0;
	st.param.b64 	[param0], %rd14;
	.param .b64 param1;
	st.param.b64 	[param1], %rd11;
	.param .b32 retval0;
	call.uni (retval0), 
	vprintf, 
	(
	param0, 
	param1
	);
	ld.param.b32 	%r39, [retval0];
	} // callseq 3
	add.s32 	%r41, %r131, 3;
	add.s32 	%r42, %r32, 9;
	mul.wide.u32 	%rd15, %r42, 8;
	add.s64 	%rd16, %rd2, %rd15;
	ld.global.f64 	%fd56, [%rd16];
	ld.global.f64 	%fd57, [%rd16+8];
	ld.global.f64 	%fd58, [%rd16+16];
	add.s64 	%rd17, %rd1, %rd15;
	ld.global.f64 	%fd59, [%rd17];
	ld.global.f64 	%fd60, [%rd17+8];
	ld.global.f64 	%fd61, [%rd17+16];
	st.local.u32 	[%rd12], %r41;
	st.local.f64 	[%rd12+8], %fd56;
	st.local.f64 	[%rd12+16], %fd57;
	st.local.f64 	[%rd12+24], %fd58;
	st.local.f64 	[%rd12+32], %fd59;
	st.local.f64 	[%rd12+40], %fd60;
	st.local.f64 	[%rd12+48], %fd61;
	{ // callseq 4, 0
	.param .b64 param0;
	st.param.b64 	[param0], %rd14;
	.param .b64 param1;
	st.param.b64 	[param1], %rd11;
	.param .b32 retval0;
	call.uni (retval0), 
	vprintf, 
	(
	param0, 
	param1
	);
	ld.param.b32 	%r43, [retval0];
	} // callseq 4
	add.s32 	%r45, %r131, 4;
	ld.global.f64 	%fd62, [%rd16+24];
	ld.global.f64 	%fd63, [%rd16+32];
	ld.global.f64 	%fd64, [%rd16+40];
	ld.global.f64 	%fd65, [%rd17+24];
	ld.global.f64 	%fd66, [%rd17+32];
	ld.global.f64 	%fd67, [%rd17+40];
	st.local.u32 	[%rd12], %r45;
	st.local.f64 	[%rd12+8], %fd62;
	st.local.f64 	[%rd12+16], %fd63;
	st.local.f64 	[%rd12+24], %fd64;
	st.local.f64 	[%rd12+32], %fd65;
	st.local.f64 	[%rd12+40], %fd66;
	st.local.f64 	[%rd12+48], %fd67;
	{ // callseq 5, 0
	.param .b64 param0;
	st.param.b64 	[param0], %rd14;
	.param .b64 param1;
	st.param.b64 	[param1], %rd11;
	.param .b32 retval0;
	call.uni (retval0), 
	vprintf, 
	(
	param0, 
	param1
	);
	ld.param.b32 	%r46, [retval0];
	} // callseq 5
	add.s32 	%r48, %r131, 5;
	ld.global.f64 	%fd68, [%rd16+48];
	ld.global.f64 	%fd69, [%rd16+56];
	ld.global.f64 	%fd70, [%rd16+64];
	ld.global.f64 	%fd71, [%rd17+48];
	ld.global.f64 	%fd72, [%rd17+56];
	ld.global.f64 	%fd73, [%rd17+64];
	st.local.u32 	[%rd12], %r48;
	st.local.f64 	[%rd12+8], %fd68;
	st.local.f64 	[%rd12+16], %fd69;
	st.local.f64 	[%rd12+24], %fd70;
	st.local.f64 	[%rd12+32], %fd71;
	st.local.f64 	[%rd12+40], %fd72;
	st.local.f64 	[%rd12+48], %fd73;
	{ // callseq 6, 0
	.param .b64 param0;
	st.param.b64 	[param0], %rd14;
	.param .b64 param1;
	st.param.b64 	[param1], %rd11;
	.param .b32 retval0;
	call.uni (retval0), 
	vprintf, 
	(
	param0, 
	param1
	);
	ld.param.b32 	%r49, [retval0];
	} // callseq 6
	add.s32 	%r51, %r131, 6;
	add.s32 	%r52, %r32, 18;
	mul.wide.u32 	%rd18, %r52, 8;
	add.s64 	%rd19, %rd2, %rd18;
	ld.global.f64 	%fd74, [%rd19];
	ld.global.f64 	%fd75, [%rd19+8];
	ld.global.f64 	%fd76, [%rd19+16];
	add.s64 	%rd20, %rd1, %rd18;
	ld.global.f64 	%fd77, [%rd20];
	ld.global.f64 	%fd78, [%rd20+8];
	ld.global.f64 	%fd79, [%rd20+16];
	st.local.u32 	[%rd12], %r51;
	st.local.f64 	[%rd12+8], %fd74;
	st.local.f64 	[%rd12+16], %fd75;
	st.local.f64 	[%rd12+24], %fd76;
	st.local.f64 	[%rd12+32], %fd77;
	st.local.f64 	[%rd12+40], %fd78;
	st.local.f64 	[%rd12+48], %fd79;
	{ // callseq 7, 0
	.param .b64 param0;
	st.param.b64 	[param0], %rd14;
	.param .b64 param1;
	st.param.b64 	[param1], %rd11;
	.param .b32 retval0;
	call.uni (retval0), 
	vprintf, 
	(
	param0, 
	param1
	);
	ld.param.b32 	%r53, [retval0];
	} // callseq 7
	add.s32 	%r55, %r131, 7;
	ld.global.f64 	%fd80, [%rd19+24];
	ld.global.f64 	%fd81, [%rd19+32];
	ld.global.f64 	%fd82, [%rd19+40];
	ld.global.f64 	%fd83, [%rd20+24];
	ld.global.f64 	%fd84, [%rd20+32];
	ld.global.f64 	%fd85, [%rd20+40];
	st.local.u32 	[%rd12], %r55;
	st.local.f64 	[%rd12+8], %fd80;
	st.local.f64 	[%rd12+16], %fd81;
	st.local.f64 	[%rd12+24], %fd82;
	st.local.f64 	[%rd12+32], %fd83;
	st.local.f64 	[%rd12+40], %fd84;
	st.local.f64 	[%rd12+48], %fd85;
	{ // callseq 8, 0
	.param .b64 param0;
	st.param.b64 	[param0], %rd14;
	.param .b64 param1;
	st.param.b64 	[param1], %rd11;
	.param .b32 retval0;
	call.uni (retval0), 
	vprintf, 
	(
	param0, 
	param1
	);
	ld.param.b32 	%r56, [retval0];
	} // callseq 8
	add.s32 	%r131, %r131, 8;
	setp.ne.s32 	%p3, %r131, %r133;
	@%p3 bra 	$L__BB0_3;
$L__BB0_4:
	and.b32  	%r5, %r27, 7;
	setp.eq.s32 	%p4, %r5, 0;
	@%p4 bra 	$L__BB0_12;
	and.b32  	%r6, %r27, 3;
	setp.lt.u32 	%p5, %r5, 4;
	@%p5 bra 	$L__BB0_7;
	mul.lo.s32 	%r58, %r133, 3;
	mul.wide.u32 	%rd21, %r58, 8;
	add.s64 	%rd22, %rd2, %rd21;
	ld.global.f64 	%fd86, [%rd22];
	ld.global.f64 	%fd87, [%rd22+8];
	ld.global.f64 	%fd88, [%rd22+16];
	add.s64 	%rd23, %rd1, %rd21;
	ld.global.f64 	%fd89, [%rd23];
	ld.global.f64 	%fd90, [%rd23+8];
	ld.global.f64 	%fd91, [%rd23+16];
	add.u64 	%rd24, %SP, 0;
	add.u64 	%rd25, %SPL, 0;
	st.local.u32 	[%rd25], %r133;
	st.local.f64 	[%rd25+8], %fd86;
	st.local.f64 	[%rd25+16], %fd87;
	st.local.f64 	[%rd25+24], %fd88;
	st.local.f64 	[%rd25+32], %fd89;
	st.local.f64 	[%rd25+40], %fd90;
	st.local.f64 	[%rd25+48], %fd91;
	mov.u64 	%rd26, $str$1;
	cvta.global.u64 	%rd27, %rd26;
	{ // callseq 9, 0
	.param .b64 param0;
	st.param.b64 	[param0], %rd27;
	.param .b64 param1;
	st.param.b64 	[param1], %rd24;
	.param .b32 retval0;
	call.uni (retval0), 
	vprintf, 
	(
	param0, 
	param1
	);
	ld.param.b32 	%r59, [retval0];
	} // callseq 9
	add.s32 	%r61, %r133, 1;
	ld.global.f64 	%fd92, [%rd22+24];
	ld.global.f64 	%fd93, [%rd22+32];
	ld.global.f64 	%fd94, [%rd22+40];
	ld.global.f64 	%fd95, [%rd23+24];
	ld.global.f64 	%fd96, [%rd23+32];
	ld.global.f64 	%fd97, [%rd23+40];
	st.local.u32 	[%rd25], %r61;
	st.local.f64 	[%rd25+8], %fd92;
	st.local.f64 	[%rd25+16], %fd93;
	st.local.f64 	[%rd25+24], %fd94;
	st.local.f64 	[%rd25+32], %fd95;
	st.local.f64 	[%rd25+40], %fd96;
	st.local.f64 	[%rd25+48], %fd97;
	{ // callseq 10, 0
	.param .b64 param0;
	st.param.b64 	[param0], %rd27;
	.param .b64 param1;
	st.param.b64 	[param1], %rd24;
	.param .b32 retval0;
	call.uni (retval0), 
	vprintf, 
	(
	param0, 
	param1
	);
	ld.param.b32 	%r62, [retval0];
	} // callseq 10
	add.s32 	%r64, %r133, 2;
	ld.global.f64 	%fd98, [%rd22+48];
	ld.global.f64 	%fd99, [%rd22+56];
	ld.global.f64 	%fd100, [%rd22+64];
	ld.global.f64 	%fd101, [%rd23+48];
	ld.global.f64 	%fd102, [%rd23+56];
	ld.global.f64 	%fd103, [%rd23+64];
	st.local.u32 	[%rd25], %r64;
	st.local.f64 	[%rd25+8], %fd98;
	st.local.f64 	[%rd25+16], %fd99;
	st.local.f64 	[%rd25+24], %fd100;
	st.local.f64 	[%rd25+32], %fd101;
	st.local.f64 	[%rd25+40], %fd102;
	st.local.f64 	[%rd25+48], %fd103;
	{ // callseq 11, 0
	.param .b64 param0;
	st.param.b64 	[param0], %rd27;
	.param .b64 param1;
	st.param.b64 	[param1], %rd24;
	.param .b32 retval0;
	call.uni (retval0), 
	vprintf, 
	(
	param0, 
	param1
	);
	ld.param.b32 	%r65, [retval0];
	} // callseq 11
	add.s32 	%r67, %r133, 3;
	add.s32 	%r68, %r58, 9;
	mul.wide.u32 	%rd28, %r68, 8;
	add.s64 	%rd29, %rd2, %rd28;
	ld.global.f64 	%fd104, [%rd29];
	ld.global.f64 	%fd105, [%rd29+8];
	ld.global.f64 	%fd106, [%rd29+16];
	add.s64 	%rd30, %rd1, %rd28;
	ld.global.f64 	%fd107, [%rd30];
	ld.global.f64 	%fd108, [%rd30+8];
	ld.global.f64 	%fd109, [%rd30+16];
	st.local.u32 	[%rd25], %r67;
	st.local.f64 	[%rd25+8], %fd104;
	st.local.f64 	[%rd25+16], %fd105;
	st.local.f64 	[%rd25+24], %fd106;
	st.local.f64 	[%rd25+32], %fd107;
	st.local.f64 	[%rd25+40], %fd108;
	st.local.f64 	[%rd25+48], %fd109;
	{ // callseq 12, 0
	.param .b64 param0;
	st.param.b64 	[param0], %rd27;
	.param .b64 param1;
	st.param.b64 	[param1], %rd24;
	.param .b32 retval0;
	call.uni (retval0), 
	vprintf, 
	(
	param0, 
	param1
	);
	ld.param.b32 	%r69, [retval0];
	} // callseq 12
	add.s32 	%r133, %r133, 4;
$L__BB0_7:
	setp.eq.s32 	%p6, %r6, 0;
	@%p6 bra 	$L__BB0_12;
	add.u64 	%rd31, %SP, 0;
	add.u64 	%rd3, %SPL, 0;
	setp.eq.s32 	%p7, %r6, 1;
	@%p7 bra 	$L__BB0_10;
	mul.lo.s32 	%r71, %r133, 3;
	mul.wide.u32 	%rd32, %r71, 8;
	add.s64 	%rd33, %rd2, %rd32;
	ld.global.f64 	%fd110, [%rd33];
	ld.global.f64 	%fd111, [%rd33+8];
	ld.global.f64 	%fd112, [%rd33+16];
	add.s64 	%rd34, %rd1, %rd32;
	ld.global.f64 	%fd113, [%rd34];
	ld.global.f64 	%fd114, [%rd34+8];
	ld.global.f64 	%fd115, [%rd34+16];
	st.local.u32 	[%rd3], %r133;
	st.local.f64 	[%rd3+8], %fd110;
	st.local.f64 	[%rd3+16], %fd111;
	st.local.f64 	[%rd3+24], %fd112;
	st.local.f64 	[%rd3+32], %fd113;
	st.local.f64 	[%rd3+40], %fd114;
	st.local.f64 	[%rd3+48], %fd115;
	mov.u64 	%rd35, $str$1;
	cvta.global.u64 	%rd36, %rd35;
	{ // callseq 13, 0
	.param .b64 param0;
	st.param.b64 	[param0], %rd36;
	.param .b64 param1;
	st.param.b64 	[param1], %rd31;
	.param .b32 retval0;
	call.uni (retval0), 
	vprintf, 
	(
	param0, 
	param1
	);
	ld.param.b32 	%r72, [retval0];
	} // callseq 13
	add.s32 	%r74, %r133, 1;
	add.s32 	%r75, %r71, 3;
	mul.wide.u32 	%rd38, %r75, 8;
	add.s64 	%rd39, %rd2, %rd38;
	ld.global.f64 	%fd116, [%rd39];
	ld.global.f64 	%fd117, [%rd39+8];
	ld.global.f64 	%fd118, [%rd39+16];
	add.s64 	%rd40, %rd1, %rd38;
	ld.global.f64 	%fd119, [%rd40];
	ld.global.f64 	%fd120, [%rd40+8];
	ld.global.f64 	%fd121, [%rd40+16];
	st.local.u32 	[%rd3], %r74;
	st.local.f64 	[%rd3+8], %fd116;
	st.local.f64 	[%rd3+16], %fd117;
	st.local.f64 	[%rd3+24], %fd118;
	st.local.f64 	[%rd3+32], %fd119;
	st.local.f64 	[%rd3+40], %fd120;
	st.local.f64 	[%rd3+48], %fd121;
	{ // callseq 14, 0
	.param .b64 param0;
	st.param.b64 	[param0], %rd36;
	.param .b64 param1;
	st.param.b64 	[param1], %rd31;
	.param .b32 retval0;
	call.uni (retval0), 
	vprintf, 
	(
	param0, 
	param1
	);
	ld.param.b32 	%r76, [retval0];
	} // callseq 14
	add.s32 	%r133, %r133, 2;
$L__BB0_10:
	and.b32  	%r78, %r27, 1;
	setp.eq.b32 	%p8, %r78, 1;
	not.pred 	%p9, %p8;
	@%p9 bra 	$L__BB0_12;
	mul.lo.s32 	%r79, %r133, 3;
	mul.wide.u32 	%rd41, %r79, 8;
	add.s64 	%rd42, %rd2, %rd41;
	ld.global.f64 	%fd122, [%rd42];
	ld.global.f64 	%fd123, [%rd42+8];
	ld.global.f64 	%fd124, [%rd42+16];
	add.s64 	%rd43, %rd1, %rd41;
	ld.global.f64 	%fd125, [%rd43];
	ld.global.f64 	%fd126, [%rd43+8];
	ld.global.f64 	%fd127, [%rd43+16];
	st.local.u32 	[%rd3], %r133;
	st.local.f64 	[%rd3+8], %fd122;
	st.local.f64 	[%rd3+16], %fd123;
	st.local.f64 	[%rd3+24], %fd124;
	st.local.f64 	[%rd3+32], %fd125;
	st.local.f64 	[%rd3+40], %fd126;
	st.local.f64 	[%rd3+48], %fd127;
	mov.u64 	%rd44, $str$1;
	cvta.global.u64 	%rd45, %rd44;
	{ // callseq 15, 0
	.param .b64 param0;
	st.param.b64 	[param0], %rd45;
	.param .b64 param1;
	st.param.b64 	[param1], %rd31;
	.param .b32 retval0;
	call.uni (retval0), 
	vprintf, 
	(
	param0, 
	param1
	);
	ld.param.b32 	%r80, [retval0];
	} // callseq 15
$L__BB0_12:
	ld.param.f64 	%fd192, [_Z11propagationPdS_jd_param_3];
	setp.eq.s32 	%p10, %r27, 0;
	add.u64 	%rd47, %SP, 0;
	add.u64 	%rd48, %SPL, 0;
	st.local.f64 	[%rd48], %fd192;
	st.local.u32 	[%rd48+8], %r27;
	mov.u64 	%rd49, $str$2;
	cvta.global.u64 	%rd50, %rd49;
	{ // callseq 16, 0
	.param .b64 param0;
	st.param.b64 	[param0], %rd50;
	.param .b64 param1;
	st.param.b64 	[param1], %rd47;
	.param .b32 retval0;
	call.uni (retval0), 
	vprintf, 
	(
	param0, 
	param1
	);
	ld.param.b32 	%r82, [retval0];
	} // callseq 16
	mov.u32 	%r84, %ctaid.x;
	mov.u32 	%r11, %ntid.x;
	mov.u32 	%r12, %tid.x;
	mad.lo.s32 	%r13, %r84, %r11, %r12;
	mul.wide.s32 	%rd51, %r13, 32;
	add.s64 	%rd52, %rd2, %rd51;
	ld.global.v2.f64 	{%fd1, %fd2}, [%rd52];
	ld.global.f64 	%fd3, [%rd52+16];
	mov.f64 	%fd200, 0d0000000000000000;
	mov.f64 	%fd201, %fd200;
	mov.f64 	%fd202, %fd200;
	@%p10 bra 	$L__BB0_25;
	mov.f64 	%fd202, 0d0000000000000000;
	mov.b32 	%r135, 0;
	mov.u32 	%r136, %r135;
	mov.f64 	%fd201, %fd202;
	mov.f64 	%fd200, %fd202;
$L__BB0_14:
	setp.eq.s32 	%p11, %r11, 1;
	mad.lo.s32 	%r87, %r135, %r11, %r12;
	mul.wide.u32 	%rd53, %r87, 32;
	add.s64 	%rd54, %rd2, %rd53;
	ld.global.v2.f64 	{%fd131, %fd132}, [%rd54];
	ld.global.v2.f64 	{%fd133, %fd134}, [%rd54+16];
	shl.b32 	%r88, %r12, 5;
	mov.u32 	%r89, positionShared;
	add.s32 	%r90, %r89, %r88;
	st.shared.v2.f64 	[%r90], {%fd131, %fd132};
	st.shared.v2.f64 	[%r90+16], {%fd133, %fd134};
	bar.sync 	0;
	mov.b32 	%r140, 0;
	@%p11 bra 	$L__BB0_21;
	add.s32 	%r137, %r89, 32;
	neg.s32 	%r138, %r12;
	mov.b32 	%r139, 0;
$L__BB0_16:
	setp.eq.s32 	%p12, %r138, 0;
	@%p12 bra 	$L__BB0_18;
	ld.shared.v2.f64 	{%fd135, %fd136}, [%r137+-32];
	sub.f64 	%fd137, %fd1, %fd135;
	sub.f64 	%fd138, %fd2, %fd136;
	ld.shared.f64 	%fd139, [%r137+-16];
	sub.f64 	%fd140, %fd3, %fd139;
	add.u64 	%rd55, %SP, 0;
	add.u64 	%rd56, %SPL, 0;
	st.local.f64 	[%rd56], %fd137;
	st.local.f64 	[%rd56+8], %fd138;
	st.local.f64 	[%rd56+16], %fd137;
	mov.u64 	%rd57, $str$3;
	cvta.global.u64 	%rd58, %rd57;
	{ // callseq 17, 0
	.param .b64 param0;
	st.param.b64 	[param0], %rd58;
	.param .b64 param1;
	st.param.b64 	[param1], %rd55;
	.param .b32 retval0;
	call.uni (retval0), 
	vprintf, 
	(
	param0, 
	param1
	);
	ld.param.b32 	%r94, [retval0];
	} // callseq 17
	mul.f64 	%fd141, %fd138, %fd138;
	fma.rn.f64 	%fd142, %fd137, %fd137, %fd141;
	fma.rn.f64 	%fd143, %fd140, %fd140, %fd142;
	sqrt.rn.f64 	%fd144, %fd143;
	mul.f64 	%fd145, %fd144, %fd144;
	ld.shared.f64 	%fd146, [%r137+-8];
	mul.f64 	%fd147, %fd146, 0dBDD25598616DD9F1;
	div.rn.f64 	%fd148, %fd147, %fd145;
	mov.b64 	%rd59, 4454717094380820977;
	st.local.u64 	[%rd56], %rd59;
	st.local.f64 	[%rd56+8], %fd146;
	mov.u64 	%rd60, $str$4;
	cvta.global.u64 	%rd61, %rd60;
	{ // callseq 18, 0
	.param .b64 param0;
	st.param.b64 	[param0], %rd61;
	.param .b64 param1;
	st.param.b64 	[param1], %rd55;
	.param .b32 retval0;
	call.uni (retval0), 
	vprintf, 
	(
	param0, 
	param1
	);
	ld.param.b32 	%r96, [retval0];
	} // callseq 18
	st.local.f64 	[%rd56], %fd145;
	st.local.f64 	[%rd56+8], %fd144;
	st.local.f64 	[%rd56+16], %fd148;
	mov.u64 	%rd62, $str$5;
	cvta.global.u64 	%rd63, %rd62;
	{ // callseq 19, 0
	.param .b64 param0;
	st.param.b64 	[param0], %rd63;
	.param .b64 param1;
	st.param.b64 	[param1], %rd55;
	.param .b32 retval0;
	call.uni (retval0), 
	vprintf, 
	(
	param0, 
	param1
	);
	ld.param.b32 	%r98, [retval0];
	} // callseq 19
	div.rn.f64 	%fd149, %fd137, %fd144;
	div.rn.f64 	%fd150, %fd138, %fd144;
	div.rn.f64 	%fd151, %fd140, %fd144;
	st.local.f64 	[%rd56], %fd149;
	st.local.f64 	[%rd56+8], %fd150;
	st.local.f64 	[%rd56+16], %fd149;
	mov.u64 	%rd64, $str$6;
	cvta.global.u64 	%rd65, %rd64;
	{ // callseq 20, 0
	.param .b64 param0;
	st.param.b64 	[param0], %rd65;
	.param .b64 param1;
	st.param.b64 	[param1], %rd55;
	.param .b32 retval0;
	call.uni (retval0), 
	vprintf, 
	(
	param0, 
	param1
	);
	ld.param.b32 	%r100, [retval0];
	} // callseq 20
	fma.rn.f64 	%fd200, %fd149, %fd148, %fd200;
	fma.rn.f64 	%fd201, %fd150, %fd148, %fd201;
	fma.rn.f64 	%fd202, %fd151, %fd148, %fd202;
	st.local.f64 	[%rd56], %fd200;
	st.local.f64 	[%rd56+8], %fd201;
	st.local.f64 	[%rd56+16], %fd202;
	mov.u64 	%rd66, $str$7;
	cvta.global.u64 	%rd67, %rd66;
	{ // callseq 21, 0
	.param .b64 param0;
	st.param.b64 	[param0], %rd67;
	.param .b64 param1;
	st.param.b64 	[param1], %rd55;
	.param .b32 retval0;
	call.uni (retval0), 
	vprintf, 
	(
	param0, 
	param1
	);
	ld.param.b32 	%r102, [retval0];
	} // callseq 21
$L__BB0_18:
	add.s32 	%r104, %r139, 1;
	setp.eq.s32 	%p13, %r12, %r104;
	@%p13 bra 	$L__BB0_20;
	ld.shared.v2.f64 	{%fd152, %fd153}, [%r137];
	sub.f64 	%fd154, %fd1, %fd152;
	sub.f64 	%fd155, %fd2, %fd153;
	ld.shared.f64 	%fd156, [%r137+16];
	sub.f64 	%fd157, %fd3, %fd156;
	add.u64 	%rd68, %SP, 0;
	add.u64 	%rd69, %SPL, 0;
	st.local.f64 	[%rd69], %fd154;
	st.local.f64 	[%rd69+8], %fd155;
	st.local.f64 	[%rd69+16], %fd154;
	mov.u64 	%rd70, $str$3;
	cvta.global.u64 	%rd71, %rd70;
	{ // callseq 22, 0
	.param .b64 param0;
	st.param.b64 	[param0], %rd71;
	.param .b64 param1;
	st.param.b64 	[param1], %rd68;
	.param .b32 retval0;
	call.uni (retval0), 
	vprintf, 
	(
	param0, 
	param1
	);
	ld.param.b32 	%r105, [retval0];
	} // callseq 22
	mul.f64 	%fd158, %fd155, %fd155;
	fma.rn.f64 	%fd159, %fd154, %fd154, %fd158;
	fma.rn.f64 	%fd160, %fd157, %fd157, %fd159;
	sqrt.rn.f64 	%fd161, %fd160;
	mul.f64 	%fd162, %fd161, %fd161;
	ld.shared.f64 	%fd163, [%r137+24];
	mul.f64 	%fd164, %fd163, 0dBDD25598616DD9F1;
	div.rn.f64 	%fd165, %fd164, %fd162;
	mov.b64 	%rd72, 4454717094380820977;
	st.local.u64 	[%rd69], %rd72;
	st.local.f64 	[%rd69+8], %fd163;
	mov.u64 	%rd73, $str$4;
	cvta.global.u64 	%rd74, %rd73;
	{ // callseq 23, 0
	.param .b64 param0;
	st.param.b64 	[param0], %rd74;
	.param .b64 param1;
	st.param.b64 	[param1], %rd68;
	.param .b32 retval0;
	call.uni (retval0), 
	vprintf, 
	(
	param0, 
	param1
	);
	ld.param.b32 	%r107, [retval0];
	} // callseq 23
	st.local.f64 	[%rd69], %fd162;
	st.local.f64 	[%rd69+8], %fd161;
	st.local.f64 	[%rd69+16], %fd165;
	mov.u64 	%rd75, $str$5;
	cvta.global.u64 	%rd76, %rd75;
	{ // callseq 24, 0
	.param .b64 param0;
	st.param.b64 	[param0], %rd76;
	.param .b64 param1;
	st.param.b64 	[param1], %rd68;
	.param .b32 retval0;
	call.uni (retval0), 
	vprintf, 
	(
	param0, 
	param1
	);
	ld.param.b32 	%r109, [retval0];
	} // callseq 24
	div.rn.f64 	%fd166, %fd154, %fd161;
	div.rn.f64 	%fd167, %fd155, %fd161;
	div.rn.f64 	%fd168, %fd157, %fd161;
	st.local.f64 	[%rd69], %fd166;
	st.local.f64 	[%rd69+8], %fd167;
	st.local.f64 	[%rd69+16], %fd166;
	mov.u64 	%rd77, $str$6;
	cvta.global.u64 	%rd78, %rd77;
	{ // callseq 25, 0
	.param .b64 param0;
	st.param.b64 	[param0], %rd78;
	.param .b64 param1;
	st.param.b64 	[param1], %rd68;
	.param .b32 retval0;
	call.uni (retval0), 
	vprintf, 
	(
	param0, 
	param1
	);
	ld.param.b32 	%r111, [retval0];
	} // callseq 25
	fma.rn.f64 	%fd200, %fd166, %fd165, %fd200;
	fma.rn.f64 	%fd201, %fd167, %fd165, %fd201;
	fma.rn.f64 	%fd202, %fd168, %fd165, %fd202;
	st.local.f64 	[%rd69], %fd200;
	st.local.f64 	[%rd69+8], %fd201;
	st.local.f64 	[%rd69+16], %fd202;
	mov.u64 	%rd79, $str$7;
	cvta.global.u64 	%rd80, %rd79;
	{ // callseq 26, 0
	.param .b64 param0;
	st.param.b64 	[param0], %rd80;
	.param .b64 param1;
	st.param.b64 	[param1], %rd68;
	.param .b32 retval0;
	call.uni (retval0), 
	vprintf, 
	(
	param0, 
	param1
	);
	ld.param.b32 	%r113, [retval0];
	} // callseq 26
$L__BB0_20:
	add.s32 	%r139, %r139, 2;
	add.s32 	%r138, %r138, 2;
	add.s32 	%r137, %r137, 64;
	and.b32  	%r140, %r11, 2046;
	setp.ne.s32 	%p14, %r139, %r140;
	@%p14 bra 	$L__BB0_16;
$L__BB0_21:
	and.b32  	%r115, %r11, 1;
	setp.eq.b32 	%p15, %r115, 1;
	not.pred 	%p16, %p15;
	@%p16 bra 	$L__BB0_24;
	setp.eq.s32 	%p17, %r12, %r140;
	@%p17 bra 	$L__BB0_24;
	shl.b32 	%r116, %r140, 5;
	mov.u32 	%r117, positionShared;
	add.s32 	%r118, %r117, %r116;
	ld.shared.v2.f64 	{%fd169, %fd170}, [%r118];
	sub.f64 	%fd171, %fd1, %fd169;
	sub.f64 	%fd172, %fd2, %fd170;
	ld.shared.f64 	%fd173, [%r118+16];
	sub.f64 	%fd174, %fd3, %fd173;
	cvta.to.local.u64 	%rd82, %rd47;
	st.local.f64 	[%rd82], %fd171;
	st.local.f64 	[%rd82+8], %fd172;
	st.local.f64 	[%rd82+16], %fd171;
	mov.u64 	%rd83, $str$3;
	cvta.global.u64 	%rd84, %rd83;
	{ // callseq 27, 0
	.param .b64 param0;
	st.param.b64 	[param0], %rd84;
	.param .b64 param1;
	st.param.b64 	[param1], %rd47;
	.param .b32 retval0;
	call.uni (retval0), 
	vprintf, 
	(
	param0, 
	param1
	);
	ld.param.b32 	%r119, [retval0];
	} // callseq 27
	mul.f64 	%fd175, %fd172, %fd172;
	fma.rn.f64 	%fd176, %fd171, %fd171, %fd175;
	fma.rn.f64 	%fd177, %fd174, %fd174, %fd176;
	sqrt.rn.f64 	%fd178, %fd177;
	mul.f64 	%fd179, %fd178, %fd178;
	ld.shared.f64 	%fd180, [%r118+24];
	mul.f64 	%fd181, %fd180, 0dBDD25598616DD9F1;
	div.rn.f64 	%fd182, %fd181, %fd179;
	mov.b64 	%rd85, 4454717094380820977;
	st.local.u64 	[%rd82], %rd85;
	st.local.f64 	[%rd82+8], %fd180;
	mov.u64 	%rd86, $str$4;
	cvta.global.u64 	%rd87, %rd86;
	{ // callseq 28, 0
	.param .b64 param0;
	st.param.b64 	[param0], %rd87;
	.param .b64 param1;
	st.param.b64 	[param1], %rd47;
	.param .b32 retval0;
	call.uni (retval0), 
	vprintf, 
	(
	param0, 
	param1
	);
	ld.param.b32 	%r121, [retval0];
	} // callseq 28
	st.local.f64 	[%rd82], %fd179;
	st.local.f64 	[%rd82+8], %fd178;
	st.local.f64 	[%rd82+16], %fd182;
	mov.u64 	%rd88, $str$5;
	cvta.global.u64 	%rd89, %rd88;
	{ // callseq 29, 0
	.param .b64 param0;
	st.param.b64 	[param0], %rd89;
	.param .b64 param1;
	st.param.b64 	[param1], %rd47;
	.param .b32 retval0;
	call.uni (retval0), 
	vprintf, 
	(
	param0, 
	param1
	);
	ld.param.b32 	%r123, [retval0];
	} // callseq 29
	div.rn.f64 	%fd183, %fd171, %fd178;
	div.rn.f64 	%fd184, %fd172, %fd178;
	div.rn.f64 	%fd185, %fd174, %fd178;
	st.local.f64 	[%rd82], %fd183;
	st.local.f64 	[%rd82+8], %fd184;
	st.local.f64 	[%rd82+16], %fd183;
	mov.u64 	%rd90, $str$6;
	cvta.global.u64 	%rd91, %rd90;
	{ // callseq 30, 0
	.param .b64 param0;
	st.param.b64 	[param0], %rd91;
	.param .b64 param1;
	st.param.b64 	[param1], %rd47;
	.param .b32 retval0;
	call.uni (retval0), 
	vprintf, 
	(
	param0, 
	param1
	);
	ld.param.b32 	%r125, [retval0];
	} // callseq 30
	fma.rn.f64 	%fd200, %fd183, %fd182, %fd200;
	fma.rn.f64 	%fd201, %fd184, %fd182, %fd201;
	fma.rn.f64 	%fd202, %fd185, %fd182, %fd202;
	st.local.f64 	[%rd82], %fd200;
	st.local.f64 	[%rd82+8], %fd201;
	st.local.f64 	[%rd82+16], %fd202;
	mov.u64 	%rd92, $str$7;
	cvta.global.u64 	%rd93, %rd92;
	{ // callseq 31, 0
	.param .b64 param0;
	st.param.b64 	[param0], %rd93;
	.param .b64 param1;
	st.param.b64 	[param1], %rd47;
	.param .b32 retval0;
	call.uni (retval0), 
	vprintf, 
	(
	param0, 
	param1
	);
	ld.param.b32 	%r127, [retval0];
	} // callseq 31
$L__BB0_24:
	add.s32 	%r136, %r136, %r11;
	add.s32 	%r135, %r135, 1;
	setp.lt.u32 	%p18, %r136, %r27;
	@%p18 bra 	$L__BB0_14;
$L__BB0_25:
	ld.param.f64 	%fd193, [_Z11propagationPdS_jd_param_3];
	bar.sync 	0;
	mul.wide.s32 	%rd94, %r13, 24;
	add.s64 	%rd95, %rd1, %rd94;
	ld.global.f64 	%fd186, [%rd95];
	fma.rn.f64 	%fd187, %fd193, %fd200, %fd186;
	st.global.f64 	[%rd95], %fd187;
	ld.global.f64 	%fd188, [%rd95+8];
	fma.rn.f64 	%fd189, %fd193, %fd201, %fd188;
	st.global.f64 	[%rd95+8], %fd189;
	ld.global.f64 	%fd190, [%rd95+16];
	fma.rn.f64 	%fd191, %fd193, %fd202, %fd190;
	st.global.f64 	[%rd95+16], %fd191;
	add.u64 	%rd96, %SP, 0;
	add.u64 	%rd97, %SPL, 0;
	st.local.f64 	[%rd97], %fd187;
	st.local.f64 	[%rd97+8], %fd189;
	st.local.f64 	[%rd97+16], %fd191;
	mov.u64 	%rd98, $str$8;
	cvta.global.u64 	%rd99, %rd98;
	{ // callseq 32, 0
	.param .b64 param0;
	st.param.b64 	[param0], %rd99;
	.param .b64 param1;
	st.param.b64 	[param1], %rd96;
	.param .b32 retval0;
	call.uni (retval0), 
	vprintf, 
	(
	param0, 
	param1
	);
	ld.param.b32 	%r129, [retval0];
	} // callseq 32
	ret;

}
	// .globl	_Z16update_positionsPdS_jd
.visible .entry _Z16update_positionsPdS_jd(
	.param .u64 .ptr .align 1 _Z16update_positionsPdS_jd_param_0,
	.param .u64 .ptr .align 1 _Z16update_positionsPdS_jd_param_1,
	.param .u32 _Z16update_positionsPdS_jd_param_2,
	.param .f64 _Z16update_positionsPdS_jd_param_3
)
{
	.local .align 8 .b8 	__local_depot1[56];
	.reg .b64 	%SP;
	.reg .b64 	%SPL;
	.reg .b32 	%r<11>;
	.reg .b64 	%rd<18>;
	.reg .b64 	%fd<17>;

	mov.u64 	%SPL, __local_depot1;
	cvta.local.u64 	%SP, %SPL;
	ld.param.u64 	%rd1, [_Z16update_positionsPdS_jd_param_0];
	ld.param.u64 	%rd2, [_Z16update_positionsPdS_jd_param_1];
	ld.param.f64 	%fd1, [_Z16update_positionsPdS_jd_param_3];
	cvta.to.global.u64 	%rd3, %rd1;
	cvta.to.global.u64 	%rd4, %rd2;
	add.u64 	%rd5, %SP, 0;
	add.u64 	%rd6, %SPL, 0;
	mov.u64 	%rd7, $str$9;
	cvta.global.u64 	%rd8, %rd7;
	{ // callseq 33, 0
	.param .b64 param0;
	st.param.b64 	[param0], %rd8;
	.param .b64 param1;
	st.param.b64 	[param1], 0;
	.param .b32 retval0;
	call.uni (retval0), 
	vprintf, 
	(
	param0, 
	param1
	);
	ld.param.b32 	%r1, [retval0];
	} // callseq 33
	mov.u32 	%r3, %ctaid.x;
	mov.u32 	%r4, %ntid.x;
	mov.u32 	%r5, %tid.x;
	mad.lo.s32 	%r6, %r3, %r4, %r5;
	mul.lo.s32 	%r7, %r6, 3;
	mul.wide.s32 	%rd9, %r7, 8;
	add.s64 	%rd10, %rd4, %rd9;
	ld.global.f64 	%fd2, [%rd10];
	shl.b32 	%r8, %r6, 2;
	mul.wide.s32 	%rd11, %r8, 8;
	add.s64 	%rd12, %rd3, %rd11;
	ld.global.f64 	%fd3, [%rd12];
	fma.rn.f64 	%fd4, %fd1, %fd2, %fd3;
	st.global.f64 	[%rd12], %fd4;
	ld.global.f64 	%fd5, [%rd10+8];
	ld.global.f64 	%fd6, [%rd12+8];
	fma.rn.f64 	%fd7, %fd1, %fd5, %fd6;
	st.global.f64 	[%rd12+8], %fd7;
	ld.global.f64 	%fd8, [%rd10+16];
	ld.global.f64 	%fd9, [%rd12+16];
	fma.rn.f64 	%fd10, %fd1, %fd8, %fd9;
	st.global.f64 	[%rd12+16], %fd10;
	cvt.s64.s32 	%rd13, %r6;
	mul.wide.s32 	%rd14, %r6, 8;
	sub.s64 	%rd15, %rd12, %rd14;
	ld.global.f64 	%fd11, [%rd15];
	ld.global.f64 	%fd12, [%rd15+8];
	ld.global.f64 	%fd13, [%rd15+16];
	ld.global.f64 	%fd14, [%rd10];
	ld.global.f64 	%fd15, [%rd10+8];
	ld.global.f64 	%fd16, [%rd10+16];
	st.local.u64 	[%rd6], %rd13;
	st.local.f64 	[%rd6+8], %fd11;
	st.local.f64 	[%rd6+16], %fd12;
	st.local.f64 	[%rd6+24], %fd13;
	st.local.f64 	[%rd6+32], %fd14;
	st.local.f64 	[%rd6+40], %fd15;
	st.local.f64 	[%rd6+48], %fd16;
	mov.u64 	%rd16, $str$10;
	cvta.global.u64 	%rd17, %rd16;
	{ // callseq 34, 0
	.param .b64 param0;
	st.param.b64 	[param0], %rd17;
	.param .b64 param1;
	st.param.b64 	[param1], %rd5;
	.param .b32 retval0;
	call.uni (retval0), 
	vprintf, 
	(
	param0, 
	param1
	);
	ld.param.b32 	%r9, [retval0];
	} // callseq 34
	ret;

}


// ===== COMPILED SASS (sm_100) =====

	.target	sm_100

	.elftype	@"ET_EXEC"


//--------------------- .note.nv.tkinfo           --------------------------
	.section	.note.nv.tkinfo,"",@"SHT_NOTE"
	.sectionflags	@"SHF_NOTE_NV_TKINFO"
	.tkinfo
        /*0018*/ 	.word	0x00000002
        /*0030*/ 	.string	""
        /*0030*/ 	.string	"ptxas"
        /*0030*/ 	.string	"Cuda compilation tools, release 13.0, V13.0.88"
        /*0030*/ 	.string	"Build cuda_13.0.r13.0/compiler.36424714_0"
        /*0030*/ 	.string	"-arch sm_100 -m 64 "



//--------------------- .note.nv.cuinfo           --------------------------
	.section	.note.nv.cuinfo,"",@"SHT_NOTE"
	.sectionflags	@"SHF_NOTE_NV_CUINFO"
        /*0018*/ 	.short	0x0002
        /*001a*/ 	.short	0x0064
        /*001c*/ 	.short	0x0082
	.zero		2


//--------------------- .nv.info                  --------------------------
	.section	.nv.info,"",@"SHT_CUDA_INFO"
	.align	4


	//----- nvinfo : EIATTR_REGCOUNT
	.align		4
        /*0000*/ 	.byte	0x04, 0x2f
        /*0002*/ 	.short	(.L_12 - .L_11)
	.align		4
.L_11:
        /*0004*/ 	.word	index@(_Z11propagationPdS_jd)
        /*0008*/ 	.word	0x0000003e


	//----- nvinfo : EIATTR_FRAME_SIZE
	.align		4
.L_12:
        /*000c*/ 	.byte	0x04, 0x11
        /*000e*/ 	.short	(.L_14 - .L_13)
	.align		4
.L_13:
        /*0010*/ 	.word	index@($__internal_1_$__cuda_sm20_dsqrt_rn_f64_mediumpath_v1)
        /*0014*/ 	.word	0x00000038


	//----- nvinfo : EIATTR_FRAME_SIZE
	.align		4
.L_14:
        /*0018*/ 	.byte	0x04, 0x11
        /*001a*/ 	.short	(.L_16 - .L_15)
	.align		4
.L_15:
        /*001c*/ 	.word	index@($__internal_0_$__cuda_sm20_div_rn_f64_full)
        /*0020*/ 	.word	0x00000038


	//----- nvinfo : EIATTR_FRAME_SIZE
	.align		4
.L_16:
        /*0024*/ 	.byte	0x04, 0x11
        /*0026*/ 	.short	(.L_18 - .L_17)
	.align		4
.L_17:
        /*0028*/ 	.word	index@(_Z11propagationPdS_jd)
        /*002c*/ 	.word	0x00000038


	//----- nvinfo : EIATTR_REGCOUNT
	.align		4
.L_18:
        /*0030*/ 	.byte	0x04, 0x2f
        /*0032*/ 	.short	(.L_20 - .L_19)
	.align		4
.L_19:
        /*0034*/ 	.word	index@(_Z16update_positionsPdS_jd)
        /*0038*/ 	.word	0x0000001e


	//----- nvinfo : EIATTR_FRAME_SIZE
	.align		4
.L_20:
        /*003c*/ 	.byte	0x04, 0x11
        /*003e*/ 	.short	(.L_22 - .L_21)
	.align		4
.L_21:
        /*0040*/ 	.word	index@(_Z16update_positionsPdS_jd)
        /*0044*/ 	.word	0x00000038


	//----- nvinfo : EIATTR_MIN_STACK_SIZE
	.align		4
.L_22:
        /*0048*/ 	.byte	0x04, 0x12
        /*004a*/ 	.short	(.L_24 - .L_23)
	.align		4
.L_23:
        /*004c*/ 	.word	index@(_Z16update_positionsPdS_jd)
        /*0050*/ 	.word	0x00000038


	//----- nvinfo : EIATTR_MIN_STACK_SIZE
	.align		4
.L_24:
        /*0054*/ 	.byte	0x04, 0x12
        /*0056*/ 	.short	(.L_26 - .L_25)
	.align		4
.L_25:
        /*0058*/ 	.word	index@(_Z11propagationPdS_jd)
        /*005c*/ 	.word	0x00000038
.L_26:


//--------------------- .nv.compat                --------------------------
	.section	.nv.compat,"",@"SHT_CUDA_COMPAT_INFO"
	.align	4
        /*0000*/ 	.byte	0x02, 0x09, 0x00, 0x00, 0x02, 0x02, 0x01, 0x00, 0x02, 0x05, 0x05, 0x00, 0x03, 0x07, 0x01, 0x01
        /*0010*/ 	.byte	0x02, 0x03, 0x00, 0x00, 0x02, 0x06, 0x01, 0x00, 0x04, 0x0b, 0x08, 0x00, 0x01, 0x00, 0x00, 0x00
        /*0020*/ 	.byte	0x00, 0x00, 0x00, 0x00


//--------------------- .nv.info._Z16update_positionsPdS_jd --------------------------
	.section	.nv.info._Z16update_positionsPdS_jd,"",@"SHT_CUDA_INFO"
	.sectionflags	@""
	.align	4


	//----- nvinfo : EIATTR_CUDA_API_VERSION
	.align		4
        /*0000*/ 	.byte	0x04, 0x37
        /*0002*/ 	.short	(.L_28 - .L_27)
.L_27:
        /*0004*/ 	.word	0x00000082


	//----- nvinfo : EIATTR_KPARAM_INFO
	.align		4
.L_28:
        /*0008*/ 	.byte	0x04, 0x17
        /*000a*/ 	.short	(.L_30 - .L_29)
.L_29:
        /*000c*/ 	.word	0x00000000
        /*0010*/ 	.short	0x0003
        /*0012*/ 	.short	0x0018
        /*0014*/ 	.byte	0x00, 0xf0, 0x21, 0x00


	//----- nvinfo : EIATTR_KPARAM_INFO
	.align		4
.L_30:
        /*0018*/ 	.byte	0x04, 0x17
        /*001a*/ 	.short	(.L_32 - .L_31)
.L_31:
        /*001c*/ 	.word	0x00000000
        /*0020*/ 	.short	0x0002
        /*0022*/ 	.short	0x0010
        /*0024*/ 	.byte	0x00, 0xf0, 0x11, 0x00


	//----- nvinfo : EIATTR_KPARAM_INFO
	.align		4
.L_32:
        /*0028*/ 	.byte	0x04, 0x17
        /*002a*/ 	.short	(.L_34 - .L_33)
.L_33:
        /*002c*/ 	.word	0x00000000
        /*0030*/ 	.short	0x0001
        /*0032*/ 	.short	0x0008
        /*0034*/ 	.byte	0x00, 0xf5, 0x21, 0x00


	//----- nvinfo : EIATTR_KPARAM_INFO
	.align		4
.L_34:
        /*0038*/ 	.byte	0x04, 0x17
        /*003a*/ 	.short	(.L_36 - .L_35)
.L_35:
        /*003c*/ 	.word	0x00000000
        /*0040*/ 	.short	0x0000
        /*0042*/ 	.short	0x0000
        /*0044*/ 	.byte	0x00, 0xf5, 0x21, 0x00


	//----- nvinfo : EIATTR_SPARSE_MMA_MASK
	.align		4
.L_36:
        /*0048*/ 	.byte	0x03, 0x50
        /*004a*/ 	.short	0x0000


	//----- nvinfo : EIATTR_MAXREG_COUNT
	.align		4
        /*004c*/ 	.byte	0x03, 0x1b
        /*004e*/ 	.short	0x00ff


	//----- nvinfo : EIATTR_EXTERNS
	.align		4
        /*0050*/ 	.byte	0x04, 0x0f
        /*0052*/ 	.short	(.L_38 - .L_37)


	//   ....[0]....
	.align		4
.L_37:
        /*0054*/ 	.word	index@(vprintf)


	//----- nvinfo : EIATTR_MERCURY_ISA_VERSION
	.align		4
.L_38:
        /*0058*/ 	.byte	0x03, 0x5f
        /*005a*/ 	.short	0x0101


	//----- nvinfo : EIATTR_VRC_CTA_INIT_COUNT
	.align		4
        /*005c*/ 	.byte	0x02, 0x4a
	.zero		1
	.zero		1


	//----- nvinfo : EIATTR_SYSCALL_OFFSETS
	.align		4
        /*0060*/ 	.byte	0x04, 0x46
        /*0062*/ 	.short	(.L_40 - .L_39)


	//   ....[0]....
.L_39:
        /*0064*/ 	.word	0x000000e0


	//   ....[1]....
        /*0068*/ 	.word	0x000003e0


	//----- nvinfo : EIATTR_EXIT_INSTR_OFFSETS
	.align		4
.L_40:
        /*006c*/ 	.byte	0x04, 0x1c
        /*006e*/ 	.short	(.L_42 - .L_41)


	//   ....[0]....
.L_41:
        /*0070*/ 	.word	0x000003f0


	//----- nvinfo : EIATTR_CBANK_PARAM_SIZE
	.align		4
.L_42:
        /*0074*/ 	.byte	0x03, 0x19
        /*0076*/ 	.short	0x0020


	//----- nvinfo : EIATTR_PARAM_CBANK
	.align		4
        /*0078*/ 	.byte	0x04, 0x0a
        /*007a*/ 	.short	(.L_44 - .L_43)
	.align		4
.L_43:
        /*007c*/ 	.word	index@(.nv.constant0._Z16update_positionsPdS_jd)
        /*0080*/ 	.short	0x0380
        /*0082*/ 	.short	0x0020


	//----- nvinfo : EIATTR_SW_WAR
	.align		4
.L_44:
        /*0084*/ 	.byte	0x04, 0x36
        /*0086*/ 	.short	(.L_46 - .L_45)
.L_45:
        /*0088*/ 	.word	0x00000008
.L_46:


//--------------------- .nv.info._Z11propagationPdS_jd --------------------------
	.section	.nv.info._Z11propagationPdS_jd,"",@"SHT_CUDA_INFO"
	.sectionflags	@""
	.align	4


	//----- nvinfo : EIATTR_CUDA_API_VERSION
	.align		4
        /*0000*/ 	.byte	0x04, 0x37
        /*0002*/ 	.short	(.L_48 - .L_47)
.L_47:
        /*0004*/ 	.word	0x00000082


	//----- nvinfo : EIATTR_KPARAM_INFO
	.align		4
.L_48:
        /*0008*/ 	.byte	0x04, 0x17
        /*000a*/ 	.short	(.L_50 - .L_49)
.L_49:
        /*000c*/ 	.word	0x00000000
        /*0010*/ 	.short	0x0003
        /*0012*/ 	.short	0x0018
        /*0014*/ 	.byte	0x00, 0xf0, 0x21, 0x00


	//----- nvinfo : EIATTR_KPARAM_INFO
	.align		4
.L_50:
        /*0018*/ 	.byte	0x04, 0x17
        /*001a*/ 	.short	(.L_52 - .L_51)
.L_51:
        /*001c*/ 	.word	0x00000000
        /*0020*/ 	.short	0x0002
        /*0022*/ 	.short	0x0010
        /*0024*/ 	.byte	0x00, 0xf0, 0x11, 0x00


	//----- nvinfo : EIATTR_KPARAM_INFO
	.align		4
.L_52:
        /*0028*/ 	.byte	0x04, 0x17
        /*002a*/ 	.short	(.L_54 - .L_53)
.L_53:
        /*002c*/ 	.word	0x00000000
        /*0030*/ 	.short	0x0001
        /*0032*/ 	.short	0x0008
        /*0034*/ 	.byte	0x00, 0xf5, 0x21, 0x00


	//----- nvinfo : EIATTR_KPARAM_INFO
	.align		4
.L_54:
        /*0038*/ 	.byte	0x04, 0x17
        /*003a*/ 	.short	(.L_56 - .L_55)
.L_55:
        /*003c*/ 	.word	0x00000000
        /*0040*/ 	.short	0x0000
        /*0042*/ 	.short	0x0000
        /*0044*/ 	.byte	0x00, 0xf5, 0x21, 0x00


	//----- nvinfo : EIATTR_SPARSE_MMA_MASK
	.align		4
.L_56:
        /*0048*/ 	.byte	0x03, 0x50
        /*004a*/ 	.short	0x0000


	//----- nvinfo : EIATTR_MAXREG_COUNT
	.align		4
        /*004c*/ 	.byte	0x03, 0x1b
        /*004e*/ 	.short	0x00ff


	//----- nvinfo : EIATTR_NUM_BARRIERS
	.align		4
        /*0050*/ 	.byte	0x02, 0x4c
        /*0052*/ 	.byte	0x01
	.zero		1


	//----- nvinfo : EIATTR_EXTERNS
	.align		4
        /*0054*/ 	.byte	0x04, 0x0f
        /*0056*/ 	.short	(.L_58 - .L_57)


	//   ....[0]....
	.align		4
.L_57:
        /*0058*/ 	.word	index@(vprintf)


	//----- nvinfo : EIATTR_MERCURY_ISA_VERSION
	.align		4
.L_58:
        /*005c*/ 	.byte	0x03, 0x5f
        /*005e*/ 	.short	0x0101


	//----- nvinfo : EIATTR_VRC_CTA_INIT_COUNT
	.align		4
        /*0060*/ 	.byte	0x02, 0x4a
	.zero		1
	.zero		1


	//----- nvinfo : EIATTR_SYSCALL_OFFSETS
	.align		4
        /*0064*/ 	.byte	0x04, 0x46
        /*0066*/ 	.short	(.L_60 - .L_59)


	//   ....[0]....
.L_59:
        /*0068*/ 	.word	0x000000d0


	//   ....[1]....
        /*006c*/ 	.word	0x00000410


	//   ....[2]....
        /*0070*/ 	.word	0x00000630


	//   ....[3]....
        /*0074*/ 	.word	0x00000850


	//   ....[4]....
        /*0078*/ 	.word	0x00000ac0


	//   ....[5]....
        /*007c*/ 	.word	0x00000ce0


	//   ....[6]....
        /*0080*/ 	.word	0x00000f00


	//   ....[7]....
        /*0084*/ 	.word	0x00001170


	//   ....[8]....
        /*0088*/ 	.word	0x00001390


	//   ....[9]....
        /*008c*/ 	.word	0x000016a0


	//   ....[10]....
        /*0090*/ 	.word	0x000018c0


	//   ....[11]....
        /*0094*/ 	.word	0x00001ae0


	//   ....[12]....
        /*0098*/ 	.word	0x00001d50


	//   ....[13]....
        /*009c*/ 	.word	0x00002010


	//   ....[14]....
        /*00a0*/ 	.word	0x00002280


	//   ....[15]....
        /*00a4*/ 	.word	0x00002540


	//   ....[16]....
        /*00a8*/ 	.word	0x00002630


	//   ....[17]....
        /*00ac*/ 	.word	0x00002a80


	//   ....[18]....
        /*00b0*/ 	.word	0x00002e90


	//   ....[19]....
        /*00b4*/ 	.word	0x00002f40


	//   ....[20]....
        /*00b8*/ 	.word	0x00003480


	//   ....[21]....
        /*00bc*/ 	.word	0x00003560


	//   ....[22]....
        /*00c0*/ 	.word	0x000036c0


	//   ....[23]....
        /*00c4*/ 	.word	0x00003ad0


	//   ....[24]....
        /*00c8*/ 	.word	0x00003b80


	//   ....[25]....
        /*00cc*/ 	.word	0x000040c0


	//   ....[26]....
        /*00d0*/ 	.word	0x000041a0


	//   ....[27]....
        /*00d4*/ 	.word	0x000043e0


	//   ....[28]....
        /*00d8*/ 	.word	0x000047f0


	//   ....[29]....
        /*00dc*/ 	.word	0x000048a0


	//   ....[30]....
        /*00e0*/ 	.word	0x00004de0


	//   ....[31]....
        /*00e4*/ 	.word	0x00004ec0


	//   ....[32]....
        /*00e8*/ 	.word	0x00005160


	//----- nvinfo : EIATTR_EXIT_INSTR_OFFSETS
	.align		4
.L_60:
        /*00ec*/ 	.byte	0x04, 0x1c
        /*00ee*/ 	.short	(.L_62 - .L_61)


	//   ....[0]....
.L_61:
        /*00f0*/ 	.word	0x00005170


	//----- nvinfo : EIATTR_CRS_STACK_SIZE
	.align		4
.L_62:
        /*00f4*/ 	.byte	0x04, 0x1e
        /*00f6*/ 	.short	(.L_64 - .L_63)
.L_63:
        /*00f8*/ 	.word	0x00000000


	//----- nvinfo : EIATTR_CBANK_PARAM_SIZE
	.align		4
.L_64:
        /*00fc*/ 	.byte	0x03, 0x19
        /*00fe*/ 	.short	0x0020


	//----- nvinfo : EIATTR_PARAM_CBANK
	.align		4
        /*0100*/ 	.byte	0x04, 0x0a
        /*0102*/ 	.short	(.L_66 - .L_65)
	.align		4
.L_65:
        /*0104*/ 	.word	index@(.nv.constant0._Z11propagationPdS_jd)
        /*0108*/ 	.short	0x0380
        /*010a*/ 	.short	0x0020


	//----- nvinfo : EIATTR_SW_WAR
	.align		4
.L_66:
        /*010c*/ 	.byte	0x04, 0x36
        /*010e*/ 	.short	(.L_68 - .L_67)
.L_67:
        /*0110*/ 	.word	0x00000008
.L_68:


//--------------------- .nv.callgraph             --------------------------
	.section	.nv.callgraph,"",@"SHT_CUDA_CALLGRAPH"
	.align	4
	.sectionentsize	8
	.align		4
        /*0000*/ 	.word	0x00000000
	.align		4
        /*0004*/ 	.word	0xffffffff
	.align		4
        /*0008*/ 	.word	index@(_Z16update_positionsPdS_jd)
	.align		4
        /*000c*/ 	.word	index@(vprintf)
	.align		4
        /*0010*/ 	.word	index@(_Z11propagationPdS_jd)
	.align		4
        /*0014*/ 	.word	index@(vprintf)
	.align		4
        /*0018*/ 	.word	0x00000000
	.align		4
        /*001c*/ 	.word	0xfffffffe
	.align		4
        /*0020*/ 	.word	0x00000000
	.align		4
        /*0024*/ 	.word	0xfffffffd
	.align		4
        /*0028*/ 	.word	0x00000000
	.align		4
        /*002c*/ 	.word	0xfffffffc


//--------------------- .nv.constant4             --------------------------
	.section	.nv.constant4,"a",@progbits
	.align	8
	.align		8
.nv.constant4:
        /*0000*/ 	.dword	vprintf
	.align		8
        /*0008*/ 	.dword	$str
	.align		8
        /*0010*/ 	.dword	$str$1
	.align		8
        /*0018*/ 	.dword	$str$2
	.align		8
        /*0020*/ 	.dword	$str$3
	.align		8
        /*0028*/ 	.dword	$str$4
	.align		8
        /*0030*/ 	.dword	$str$5
	.align		8
        /*0038*/ 	.dword	$str$6
	.align		8
        /*0040*/ 	.dword	$str$7
	.align		8
        /*0048*/ 	.dword	$str$8
	.align		8
        /*0050*/ 	.dword	$str$9
	.align		8
        /*0058*/ 	.dword	$str$10


//--------------------- .text._Z16update_positionsPdS_jd --------------------------
	.section	.text._Z16update_positionsPdS_jd,"ax",@progbits
	.align	128
        .global         _Z16update_positionsPdS_jd
        .type           _Z16update_positionsPdS_jd,@function
        .size           _Z16update_positionsPdS_jd,(.L_x_89 - _Z16update_positionsPdS_jd)
        .other          _Z16update_positionsPdS_jd,@"STO_CUDA_ENTRY STV_DEFAULT"
_Z16update_positionsPdS_jd:
.text._Z16update_positionsPdS_jd:
[----:B------:R-:W0:Y:S01]  /*0000*/  LDC R1, c[0x0][0x37c] ;  /* 0x0000df00ff017b82 */ /* 0x000e220000000800 */
[----:B------:R-:W-:Y:S01]  /*0010*/  MOV R17, 0x0 ;  /* 0x0000000000117802 */ /* 0x000fe20000000f00 */
[----:B------:R-:W1:Y:S01]  /*0020*/  LDCU UR4, c[0x0][0x2f8] ;  /* 0x00005f00ff0477ac */ /* 0x000e620008000800 */
[----:B0-----:R-:W-:Y:S01]  /*0030*/  VIADD R1, R1, 0xffffffc8 ;  /* 0xffffffc801017836 */ /* 0x001fe20000000000 */
[----:B------:R-:W-:-:S04]  /*0040*/  CS2R R6, SRZ ;  /* 0x0000000000067805 */ /* 0x000fc8000001ff00 */
[----:B------:R0:W2:Y:S01]  /*0050*/  LDC.64 R8, c[0x4][R17] ;  /* 0x0100000011087b82 */ /* 0x0000a20000000a00 */
[----:B------:R-:W3:Y:S01]  /*0060*/  LDCU.64 UR6, c[0x4][0x50] ;  /* 0x01000a00ff0677ac */ /* 0x000ee20008000a00 */
[----:B------:R-:W4:Y:S01]  /*0070*/  LDCU UR5, c[0x0][0x2fc] ;  /* 0x00005f80ff0577ac */ /* 0x000f220008000800 */
[----:B------:R-:W0:Y:S01]  /*0080*/  LDCU.64 UR36, c[0x0][0x358] ;  /* 0x00006b00ff2477ac */ /* 0x000e220008000a00 */
[----:B-1----:R-:W-:Y:S01]  /*0090*/  IADD3 R16, P0, PT, R1, UR4, RZ ;  /* 0x0000000401107c10 */ /* 0x002fe2000ff1e0ff */
[----:B---3--:R-:W-:Y:S01]  /*00a0*/  IMAD.U32 R4, RZ, RZ, UR6 ;  /* 0x00000006ff047e24 */ /* 0x008fe2000f8e00ff */
[----:B------:R-:W-:-:S03]  /*00b0*/  MOV R5, UR7 ;  /* 0x0000000700057c02 */ /* 0x000fc60008000f00 */
[----:B0---4-:R-:W-:-:S08]  /*00c0*/  IMAD.X R2, RZ, RZ, UR5, P0 ;  /* 0x00000005ff027e24 */ /* 0x011fd000080e06ff */
[----:B------:R-:W-:-:S07]  /*00d0*/  LEPC R20, `(.L_x_0) ;  /* 0x000000001014794e */ /* 0x000fce0000000000 */
[----:B--2---:R-:W-:Y:S05]  /*00e0*/  CALL.ABS.NOINC R8 ;  /* 0x0000000008007343 */ /* 0x004fea0003c00000 */
.L_x_0:
[----:B------:R-:W0:Y:S01]  /*00f0*/  S2R R7, SR_TID.X ;  /* 0x0000000000077919 */ /* 0x000e220000002100 */
[----:B------:R-:W0:Y:S08]  /*0100*/  S2UR UR4, SR_CTAID.X ;  /* 0x00000000000479c3 */ /* 0x000e300000002500 */
[----:B------:R-:W0:Y:S08]  /*0110*/  LDC R6, c[0x0][0x360] ;  /* 0x0000d800ff067b82 */ /* 0x000e300000000800 */
[----:B------:R-:W1:Y:S08]  /*0120*/  LDC.64 R4, c[0x0][0x388] ;  /* 0x0000e200ff047b82 */ /* 0x000e700000000a00 */
[----:B------:R-:W2:Y:S01]  /*0130*/  LDC.64 R22, c[0x0][0x380] ;  /* 0x0000e000ff167b82 */ /* 0x000ea20000000a00 */
[----:B0-----:R-:W-:Y:S01]  /*0140*/  IMAD R6, R6, UR4, R7 ;  /* 0x0000000406067c24 */ /* 0x001fe2000f8e0207 */
[----:B------:R-:W0:Y:S03]  /*0150*/  LDCU.64 UR4, c[0x0][0x398] ;  /* 0x00007300ff0477ac */ /* 0x000e260008000a00 */
[C---:B------:R-:W-:Y:S01]  /*0160*/  IMAD R3, R6.reuse, 0x3, RZ ;  /* 0x0000000306037824 */ /* 0x040fe200078e02ff */
[----:B------:R-:W-:-:S03]  /*0170*/  SHF.L.U32 R7, R6, 0x2, RZ ;  /* 0x0000000206077819 */ /* 0x000fc600000006ff */
[----:B-1----:R-:W-:-:S05]  /*0180*/  IMAD.WIDE R4, R3, 0x8, R4 ;  /* 0x0000000803047825 */ /* 0x002fca00078e0204 */
[----:B------:R-:W0:Y:S01]  /*0190*/  LDG.E.64 R8, desc[UR36][R4.64] ;  /* 0x0000002404087981 */ /* 0x000e22000c1e1b00 */
[----:B--2---:R-:W-:-:S05]  /*01a0*/  IMAD.WIDE R22, R7, 0x8, R22 ;  /* 0x0000000807167825 */ /* 0x004fca00078e0216 */
[----:B------:R-:W0:Y:S04]  /*01b0*/  LDG.E.64 R10, desc[UR36][R22.64] ;  /* 0x00000024160a7981 */ /* 0x000e28000c1e1b00 */
[----:B------:R-:W2:Y:S01]  /*01c0*/  LDG.E.64 R12, desc[UR36][R22.64+0x8] ;  /* 0x00000824160c7981 */ /* 0x000ea2000c1e1b00 */
[----:B0-----:R-:W-:-:S07]  /*01d0*/  DFMA R8, R8, UR4, R10 ;  /* 0x0000000408087c2b */ /* 0x001fce000800000a */
[----:B------:R0:W-:Y:S04]  /*01e0*/  STG.E.64 desc[UR36][R22.64], R8 ;  /* 0x0000000816007986 */ /* 0x0001e8000c101b24 */
[----:B------:R-:W2:Y:S02]  /*01f0*/  LDG.E.64 R10, desc[UR36][R4.64+0x8] ;  /* 0x00000824040a7981 */ /* 0x000ea4000c1e1b00 */
[----:B--2---:R-:W-:Y:S02]  /*0200*/  DFMA R18, R10, UR4, R12 ;  /* 0x000000040a127c2b */ /* 0x004fe4000800000c */
[----:B------:R-:W2:Y:S05]  /*0210*/  LDG.E.64 R12, desc[UR36][R22.64+0x10] ;  /* 0x00001024160c7981 */ /* 0x000eaa000c1e1b00 */
[----:B------:R1:W-:Y:S04]  /*0220*/  STG.E.64 desc[UR36][R22.64+0x8], R18 ;  /* 0x0000081216007986 */ /* 0x0003e8000c101b24 */
[----:B------:R-:W2:Y:S01]  /*0230*/  LDG.E.64 R10, desc[UR36][R4.64+0x10] ;  /* 0x00001024040a7981 */ /* 0x000ea2000c1e1b00 */
[----:B------:R-:W-:-:S03]  /*0240*/  IMAD.WIDE R14, R6, 0x8, RZ ;  /* 0x00000008060e7825 */ /* 0x000fc600078e02ff */
[----:B------:R-:W-:-:S05]  /*0250*/  IADD3 R26, P0, PT, R22, -R14, RZ ;  /* 0x8000000e161a7210 */ /* 0x000fca0007f1e0ff */
[----:B------:R-:W-:Y:S01]  /*0260*/  IMAD.X R27, R23, 0x1, ~R15, P0 ;  /* 0x00000001171b7824 */ /* 0x000fe200000e0e0f */
[----:B--2---:R-:W-:Y:S01]  /*0270*/  DFMA R24, R10, UR4, R12 ;  /* 0x000000040a187c2b */ /* 0x004fe2000800000c */
[----:B------:R-:W2:Y:S06]  /*0280*/  LDCU.64 UR4, c[0x4][0x58] ;  /* 0x01000b00ff0477ac */ /* 0x000eac0008000a00 */
[----:B------:R3:W-:Y:S04]  /*0290*/  STG.E.64 desc[UR36][R22.64+0x10], R24 ;  /* 0x0000101816007986 */ /* 0x0007e8000c101b24 */
[----:B0-----:R-:W4:Y:S04]  /*02a0*/  LDG.E.64 R8, desc[UR36][R26.64] ;  /* 0x000000241a087981 */ /* 0x001f28000c1e1b00 */
[----:B------:R-:W5:Y:S04]  /*02b0*/  LDG.E.64 R10, desc[UR36][R26.64+0x8] ;  /* 0x000008241a0a7981 */ /* 0x000f68000c1e1b00 */
[----:B------:R-:W5:Y:S04]  /*02c0*/  LDG.E.64 R12, desc[UR36][R26.64+0x10] ;  /* 0x000010241a0c7981 */ /* 0x000f68000c1e1b00 */
[----:B------:R-:W5:Y:S04]  /*02d0*/  LDG.E.64 R14, desc[UR36][R4.64] ;  /* 0x00000024040e7981 */ /* 0x000f68000c1e1b00 */
[----:B-1----:R-:W5:Y:S04]  /*02e0*/  LDG.E.64 R18, desc[UR36][R4.64+0x8] ;  /* 0x0000082404127981 */ /* 0x002f68000c1e1b00 */
[----:B------:R2:W5:Y:S01]  /*02f0*/  LDG.E.64 R20, desc[UR36][R4.64+0x10] ;  /* 0x0000102404147981 */ /* 0x000562000c1e1b00 */
[----:B---3--:R0:W1:Y:S01]  /*0300*/  LDC.64 R22, c[0x4][R17] ;  /* 0x0100000011167b82 */ /* 0x0080620000000a00 */
[----:B------:R-:W-:-:S05]  /*0310*/  SHF.R.S32.HI R7, RZ, 0x1f, R6 ;  /* 0x0000001fff077819 */ /* 0x000fca0000011406 */
[----:B------:R3:W-:Y:S01]  /*0320*/  STL.64 [R1], R6 ;  /* 0x0000000601007387 */ /* 0x0007e20000100a00 */
[----:B--2---:R-:W-:Y:S01]  /*0330*/  MOV R4, UR4 ;  /* 0x0000000400047c02 */ /* 0x004fe20008000f00 */
[----:B------:R-:W-:Y:S01]  /*0340*/  IMAD.U32 R5, RZ, RZ, UR5 ;  /* 0x00000005ff057e24 */ /* 0x000fe2000f8e00ff */
[----:B---3--:R-:W-:Y:S01]  /*0350*/  MOV R6, R16 ;  /* 0x0000001000067202 */ /* 0x008fe20000000f00 */
[----:B------:R-:W-:Y:S01]  /*0360*/  IMAD.MOV.U32 R7, RZ, RZ, R2 ;  /* 0x000000ffff077224 */ /* 0x000fe200078e0002 */
[----:B----4-:R0:W-:Y:S04]  /*0370*/  STL.64 [R1+0x8], R8 ;  /* 0x0000080801007387 */ /* 0x0101e80000100a00 */
[----:B-----5:R0:W-:Y:S04]  /*0380*/  STL.64 [R1+0x10], R10 ;  /* 0x0000100a01007387 */ /* 0x0201e80000100a00 */
[----:B------:R0:W-:Y:S04]  /*0390*/  STL.64 [R1+0x18], R12 ;  /* 0x0000180c01007387 */ /* 0x0001e80000100a00 */
[----:B------:R0:W-:Y:S04]  /*03a0*/  STL.64 [R1+0x20], R14 ;  /* 0x0000200e01007387 */ /* 0x0001e80000100a00 */
[----:B------:R0:W-:Y:S04]  /*03b0*/  STL.64 [R1+0x28], R18 ;  /* 0x0000281201007387 */ /* 0x0001e80000100a00 */
[----:B-1----:R0:W-:Y:S02]  /*03c0*/  STL.64 [R1+0x30], R20 ;  /* 0x0000301401007387 */ /* 0x0021e40000100a00 */
[----:B0-----:R-:W-:-:S07]  /*03d0*/  LEPC R20, `(.L_x_1) ;  /* 0x000000001014794e */ /* 0x001fce0000000000 */
[----:B------:R-:W-:Y:S05]  /*03e0*/  CALL.ABS.NOINC R22 ;  /* 0x0000000016007343 */ /* 0x000fea0003c00000 */
.L_x_1:
[----:B------:R-:W-:Y:S05]  /*03f0*/  EXIT ;  /* 0x000000000000794d */ /* 0x000fea0003800000 */
.L_x_2:
[----:B------:R-:W-:-:S00]  /*0400*/  BRA `(.L_x_2) ;  /* 0xfffffffc00fc7947 */ /* 0x000fc0000383ffff */
[----:B------:R-:W-:-:S00]  /*0410*/  NOP ;  /* 0x0000000000007918 */ /* 0x000fc00000000000 */
        /* <DEDUP_REMOVED lines=14> */
.L_x_89:


//--------------------- .text._Z11propagationPdS_jd --------------------------
	.section	.text._Z11propagationPdS_jd,"ax",@progbits
	.align	128
        .global         _Z11propagationPdS_jd
        .type           _Z11propagationPdS_jd,@function
        .size           _Z11propagationPdS_jd,(.L_x_88 - _Z11propagationPdS_jd)
        .other          _Z11propagationPdS_jd,@"STO_CUDA_ENTRY STV_DEFAULT"
_Z11propagationPdS_jd:
.text._Z11propagationPdS_jd:
        /* <DEDUP_REMOVED lines=8> */
[----:B-1----:R-:W-:Y:S01]  /*0080*/  IADD3 R2, P0, PT, R1, UR4, RZ ;  /* 0x0000000401027c10 */ /* 0x002fe2000ff1e0ff */
[----:B---3--:R-:W-:Y:S02]  /*0090*/  IMAD.U32 R4, RZ, RZ, UR6 ;  /* 0x00000006ff047e24 */ /* 0x008fe4000f8e00ff */
[----:B------:R-:W-:Y:S02]  /*00a0*/  IMAD.U32 R5, RZ, RZ, UR7 ;  /* 0x00000007ff057e24 */ /* 0x000fe4000f8e00ff */
[----:B0---4-:R-:W-:-:S08]  /*00b0*/  IMAD.X R36, RZ, RZ, UR5, P0 ;  /* 0x00000005ff247e24 */ /* 0x011fd000080e06ff */
[----:B------:R-:W-:-:S07]  /*00c0*/  LEPC R20, `(.L_x_3) ;  /* 0x000000001014794e */ /* 0x000fce0000000000 */
[----:B--2---:R-:W-:Y:S05]  /*00d0*/  CALL.ABS.NOINC R8 ;  /* 0x0000000008007343 */ /* 0x004fea0003c00000 */
.L_x_3:
[----:B------:R-:W0:Y:S01]  /*00e0*/  LDCU UR4, c[0x0][0x390] ;  /* 0x00007200ff0477ac */ /* 0x000e220008000800 */
[----:B------:R-:W1:Y:S01]  /*00f0*/  LDC.64 R38, c[0x0][0x358] ;  /* 0x0000d600ff267b82 */ /* 0x000e620000000a00 */
[----:B0-----:R-:W-:-:S09]  /*0100*/  UISETP.NE.AND UP0, UPT, UR4, URZ, UPT ;  /* 0x000000ff0400728c */ /* 0x001fd2000bf05270 */
[----:B------:R-:W-:Y:S05]  /*0110*/  BRA.U !UP0, `(.L_x_4) ;  /* 0x00000025080c7547 */ /* 0x000fea000b800000 */
[----:B------:R-:W-:Y:S01]  /*0120*/  UISETP.GE.U32.AND UP0, UPT, UR4, 0x8, UPT ;  /* 0x000000080400788c */ /* 0x000fe2000bf06070 */
[----:B------:R-:W-:-:S08]  /*0130*/  IMAD.MOV.U32 R16, RZ, RZ, RZ ;  /* 0x000000ffff107224 */ /* 0x000fd000078e00ff */
[----:B------:R-:W-:Y:S05]  /*0140*/  BRA.U !UP0, `(.L_x_5) ;  /* 0x0000001108a47547 */ /* 0x000fea000b800000 */
[----:B------:R-:W-:Y:S01]  /*0150*/  ULOP3.LUT UR4, UR4, 0xfffffff8, URZ, 0xc0, !UPT ;  /* 0xfffffff804047892 */ /* 0x000fe2000f8ec0ff */
[----:B------:R-:W-:Y:S01]  /*0160*/  BSSY.RECONVERGENT B6, `(.L_x_5) ;  /* 0x0000127000067945 */ /* 0x000fe20003800200 */
[----:B------:R-:W-:-:S04]  /*0170*/  IMAD.MOV.U32 R18, RZ, RZ, RZ ;  /* 0x000000ffff127224 */ /* 0x000fc800078e00ff */
[----:B------:R-:W-:-:S07]  /*0180*/  IMAD.U32 R16, RZ, RZ, UR4 ;  /* 0x00000004ff107e24 */ /* 0x000fce000f8e00ff */
.L_x_14:
[----:B------:R-:W0:Y:S01]  /*0190*/  LDC.64 R24, c[0x0][0x380] ;  /* 0x0000e000ff187b82 */ /* 0x000e220000000a00 */
[----:B-1----:R-:W-:Y:S01]  /*01a0*/  R2UR UR6, R38 ;  /* 0x00000000260672ca */ /* 0x002fe200000e0000 */
[----:B------:R-:W-:Y:S01]  /*01b0*/  IMAD R28, R18, 0x3, RZ ;  /* 0x00000003121c7824 */ /* 0x000fe200078e02ff */
[C---:B------:R-:W-:Y:S02]  /*01c0*/  R2UR UR7, R39.reuse ;  /* 0x00000000270772ca */ /* 0x040fe400000e0000 */
[C---:B------:R-:W-:Y:S02]  /*01d0*/  R2UR UR8, R38.reuse ;  /* 0x00000000260872ca */ /* 0x040fe400000e0000 */
[C---:B------:R-:W-:Y:S01]  /*01e0*/  R2UR UR9, R39.reuse ;  /* 0x00000000270972ca */ /* 0x040fe200000e0000 */
[----:B------:R-:W1:Y:S01]  /*01f0*/  LDC.64 R22, c[0x0][0x388] ;  /* 0x0000e200ff167b82 */ /* 0x000e620000000a00 */
[----:B------:R-:W-:Y:S02]  /*0200*/  R2UR UR10, R38 ;  /* 0x00000000260a72ca */ /* 0x000fe400000e0000 */
[----:B------:R-:W-:-:S02]  /*0210*/  R2UR UR11, R39 ;  /* 0x00000000270b72ca */ /* 0x000fc400000e0000 */
[C---:B------:R-:W-:Y:S02]  /*0220*/  R2UR UR12, R38.reuse ;  /* 0x00000000260c72ca */ /* 0x040fe400000e0000 */
[C---:B------:R-:W-:Y:S02]  /*0230*/  R2UR UR13, R39.reuse ;  /* 0x00000000270d72ca */ /* 0x040fe400000e0000 */
[C---:B------:R-:W-:Y:S02]  /*0240*/  R2UR UR14, R38.reuse ;  /* 0x00000000260e72ca */ /* 0x040fe400000e0000 */
[C---:B------:R-:W-:Y:S02]  /*0250*/  R2UR UR15, R39.reuse ;  /* 0x00000000270f72ca */ /* 0x040fe400000e0000 */
[----:B------:R-:W-:Y:S02]  /*0260*/  R2UR UR4, R38 ;  /* 0x00000000260472ca */ /* 0x000fe400000e0000 */
[----:B------:R-:W-:Y:S01]  /*0270*/  R2UR UR5, R39 ;  /* 0x00000000270572ca */ /* 0x000fe200000e0000 */
[----:B0-----:R-:W-:-:S05]  /*0280*/  IMAD.WIDE.U32 R24, R28, 0x8, R24 ;  /* 0x000000081c187825 */ /* 0x001fca00078e0018 */
[----:B------:R-:W2:Y:S01]  /*0290*/  LDG.E.64 R8, desc[UR6][R24.64+0x8] ;  /* 0x0000080618087981 */ /* 0x000ea2000c1e1b00 */
[----:B-1----:R-:W-:-:S03]  /*02a0*/  IMAD.WIDE.U32 R22, R28, 0x8, R22 ;  /* 0x000000081c167825 */ /* 0x002fc600078e0016 */
[----:B------:R-:W3:Y:S04]  /*02b0*/  LDG.E.64 R10, desc[UR8][R24.64+0x10] ;  /* 0x00001008180a7981 */ /* 0x000ee8000c1e1b00 */
[----:B------:R-:W4:Y:S04]  /*02c0*/  LDG.E.64 R12, desc[UR10][R22.64] ;  /* 0x0000000a160c7981 */ /* 0x000f28000c1e1b00 */
[----:B------:R-:W5:Y:S04]  /*02d0*/  LDG.E.64 R14, desc[UR12][R22.64+0x8] ;  /* 0x0000080c160e7981 */ /* 0x000f68000c1e1b00 */
[----:B------:R-:W5:Y:S04]  /*02e0*/  LDG.E.64 R20, desc[UR14][R22.64+0x10] ;  /* 0x0000100e16147981 */ /* 0x000f68000c1e1b00 */
[----:B------:R-:W5:Y:S01]  /*02f0*/  LDG.E.64 R6, desc[UR4][R24.64] ;  /* 0x0000000418067981 */ /* 0x000f62000c1e1b00 */
[----:B------:R-:W0:Y:S01]  /*0300*/  LDCU UR4, c[0x0][0x2f8] ;  /* 0x00005f00ff0477ac */ /* 0x000e220008000800 */
[----:B------:R-:W-:-:S04]  /*0310*/  MOV R19, 0x0 ;  /* 0x0000000000137802 */ /* 0x000fc80000000f00 */
[----:B------:R1:W1:Y:S01]  /*0320*/  LDC.64 R26, c[0x4][R19] ;  /* 0x01000000131a7b82 */ /* 0x0002620000000a00 */
[----:B0-----:R-:W-:Y:S01]  /*0330*/  VIADD R17, R2, -UR4 ;  /* 0x8000000402117c36 */ /* 0x001fe20008000000 */
[----:B------:R-:W0:Y:S04]  /*0340*/  LDCU.64 UR4, c[0x4][0x10] ;  /* 0x01000200ff0477ac */ /* 0x000e280008000a00 */
[----:B------:R-:W-:Y:S01]  /*0350*/  STL [R17], R18 ;  /* 0x0000001211007387 */ /* 0x000fe20000100800 */
[----:B0-----:R-:W-:Y:S02]  /*0360*/  IMAD.U32 R4, RZ, RZ, UR4 ;  /* 0x00000004ff047e24 */ /* 0x001fe4000f8e00ff */
[----:B------:R-:W-:Y:S01]  /*0370*/  IMAD.U32 R5, RZ, RZ, UR5 ;  /* 0x00000005ff057e24 */ /* 0x000fe2000f8e00ff */
[----:B--2---:R-:W-:Y:S04]  /*0380*/  STL.64 [R17+0x10], R8 ;  /* 0x0000100811007387 */ /* 0x004fe80000100a00 */
[----:B---3--:R-:W-:Y:S04]  /*0390*/  STL.64 [R17+0x18], R10 ;  /* 0x0000180a11007387 */ /* 0x008fe80000100a00 */
[----:B----4-:R-:W-:Y:S04]  /*03a0*/  STL.64 [R17+0x20], R12 ;  /* 0x0000200c11007387 */ /* 0x010fe80000100a00 */
[----:B-----5:R-:W-:Y:S04]  /*03b0*/  STL.64 [R17+0x28], R14 ;  /* 0x0000280e11007387 */ /* 0x020fe80000100a00 */
[----:B------:R-:W-:Y:S04]  /*03c0*/  STL.64 [R17+0x30], R20 ;  /* 0x0000301411007387 */ /* 0x000fe80000100a00 */
[----:B------:R0:W-:Y:S02]  /*03d0*/  STL.64 [R17+0x8], R6 ;  /* 0x0000080611007387 */ /* 0x0001e40000100a00 */
[----:B0-----:R-:W-:-:S02]  /*03e0*/  IMAD.MOV.U32 R6, RZ, RZ, R2 ;  /* 0x000000ffff067224 */ /* 0x001fc400078e0002 */
[----:B-1----:R-:W-:-:S07]  /*03f0*/  IMAD.MOV.U32 R7, RZ, RZ, R36 ;  /* 0x000000ffff077224 */ /* 0x002fce00078e0024 */
[----:B------:R-:W-:-:S07]  /*0400*/  LEPC R20, `(.L_x_6) ;  /* 0x000000001014794e */ /* 0x000fce0000000000 */
[----:B------:R-:W-:Y:S05]  /*0410*/  CALL.ABS.NOINC R26 ;  /* 0x000000001a007343 */ /* 0x000fea0003c00000 */
.L_x_6:
[C---:B------:R-:W-:Y:S02]  /*0420*/  R2UR UR4, R38.reuse ;  /* 0x00000000260472ca */ /* 0x040fe400000e0000 */
[C---:B------:R-:W-:Y:S02]  /*0430*/  R2UR UR5, R39.reuse ;  /* 0x00000000270572ca */ /* 0x040fe400000e0000 */
[C---:B------:R-:W-:Y:S02]  /*0440*/  R2UR UR6, R38.reuse ;  /* 0x00000000260672ca */ /* 0x040fe400000e0000 */
[C---:B------:R-:W-:Y:S02]  /*0450*/  R2UR UR7, R39.reuse ;  /* 0x00000000270772ca */ /* 0x040fe400000e0000 */
[----:B------:R-:W-:Y:S02]  /*0460*/  R2UR UR8, R38 ;  /* 0x00000000260872ca */ /* 0x000fe400000e0000 */
[----:B------:R-:W-:-:S02]  /*0470*/  R2UR UR9, R39 ;  /* 0x00000000270972ca */ /* 0x000fc400000e0000 */
[C---:B------:R-:W-:Y:S02]  /*0480*/  R2UR UR10, R38.reuse ;  /* 0x00000000260a72ca */ /* 0x040fe400000e0000 */
[C---:B------:R-:W-:Y:S01]  /*0490*/  R2UR UR11, R39.reuse ;  /* 0x00000000270b72ca */ /* 0x040fe200000e0000 */
[----:B------:R-:W2:Y:S01]  /*04a0*/  LDG.E.64 R8, desc[UR4][R24.64+0x18] ;  /* 0x0000180418087981 */ /* 0x000ea2000c1e1b00 */
[C---:B------:R-:W-:Y:S02]  /*04b0*/  R2UR UR12, R38.reuse ;  /* 0x00000000260c72ca */ /* 0x040fe400000e0000 */
[C---:B------:R-:W-:Y:S01]  /*04c0*/  R2UR UR13, R39.reuse ;  /* 0x00000000270d72ca */ /* 0x040fe200000e0000 */
[----:B------:R-:W3:Y:S01]  /*04d0*/  LDG.E.64 R10, desc[UR6][R24.64+0x20] ;  /* 0x00002006180a7981 */ /* 0x000ee2000c1e1b00 */
[----:B------:R-:W-:Y:S02]  /*04e0*/  R2UR UR14, R38 ;  /* 0x00000000260e72ca */ /* 0x000fe400000e0000 */
[----:B------:R-:W-:Y:S01]  /*04f0*/  R2UR UR15, R39 ;  /* 0x00000000270f72ca */ /* 0x000fe200000e0000 */
[----:B------:R-:W4:Y:S01]  /*0500*/  LDG.E.64 R12, desc[UR8][R24.64+0x28] ;  /* 0x00002808180c7981 */ /* 0x000f22000c1e1b00 */
[----:B------:R-:W-:Y:S01]  /*0510*/  VIADD R0, R18, 0x1 ;  /* 0x0000000112007836 */ /* 0x000fe20000000000 */
[----:B------:R0:W1:Y:S01]  /*0520*/  LDC.64 R30, c[0x4][R19] ;  /* 0x01000000131e7b82 */ /* 0x0000620000000a00 */
[----:B------:R-:W5:Y:S01]  /*0530*/  LDCU.64 UR4, c[0x4][0x10] ;  /* 0x01000200ff0477ac */ /* 0x000f620008000a00 */
[----:B------:R-:W4:Y:S04]  /*0540*/  LDG.E.64 R14, desc[UR10][R22.64+0x18] ;  /* 0x0000180a160e7981 */ /* 0x000f28000c1e1b00 */
[----:B------:R-:W4:Y:S04]  /*0550*/  LDG.E.64 R20, desc[UR12][R22.64+0x20] ;  /* 0x0000200c16147981 */ /* 0x000f28000c1e1b00 */
[----:B------:R-:W4:Y:S04]  /*0560*/  LDG.E.64 R26, desc[UR14][R22.64+0x28] ;  /* 0x0000280e161a7981 */ /* 0x000f28000c1e1b00 */
[----:B------:R0:W-:Y:S01]  /*0570*/  STL [R17], R0 ;  /* 0x0000000011007387 */ /* 0x0001e20000100800 */
[----:B------:R-:W-:-:S02]  /*0580*/  IMAD.MOV.U32 R6, RZ, RZ, R2 ;  /* 0x000000ffff067224 */ /* 0x000fc400078e0002 */
[----:B------:R-:W-:Y:S02]  /*0590*/  IMAD.MOV.U32 R7, RZ, RZ, R36 ;  /* 0x000000ffff077224 */ /* 0x000fe400078e0024 */
[----:B-----5:R-:W-:Y:S02]  /*05a0*/  IMAD.U32 R4, RZ, RZ, UR4 ;  /* 0x00000004ff047e24 */ /* 0x020fe4000f8e00ff */
[----:B------:R-:W-:Y:S01]  /*05b0*/  IMAD.U32 R5, RZ, RZ, UR5 ;  /* 0x00000005ff057e24 */ /* 0x000fe2000f8e00ff */
[----:B--2---:R0:W-:Y:S04]  /*05c0*/  STL.64 [R17+0x8], R8 ;  /* 0x0000080811007387 */ /* 0x0041e80000100a00 */
[----:B---3--:R0:W-:Y:S04]  /*05d0*/  STL.64 [R17+0x10], R10 ;  /* 0x0000100a11007387 */ /* 0x0081e80000100a00 */
[----:B----4-:R0:W-:Y:S04]  /*05e0*/  STL.64 [R17+0x18], R12 ;  /* 0x0000180c11007387 */ /* 0x0101e80000100a00 */
[----:B------:R0:W-:Y:S04]  /*05f0*/  STL.64 [R17+0x20], R14 ;  /* 0x0000200e11007387 */ /* 0x0001e80000100a00 */
[----:B------:R0:W-:Y:S04]  /*0600*/  STL.64 [R17+0x28], R20 ;  /* 0x0000281411007387 */ /* 0x0001e80000100a00 */
[----:B-1----:R0:W-:Y:S02]  /*0610*/  STL.64 [R17+0x30], R26 ;  /* 0x0000301a11007387 */ /* 0x0021e40000100a00 */
[----:B0-----:R-:W-:-:S07]  /*0620*/  LEPC R20, `(.L_x_7) ;  /* 0x000000001014794e */ /* 0x001fce0000000000 */
[----:B------:R-:W-:Y:S05]  /*0630*/  CALL.ABS.NOINC R30 ;  /* 0x000000001e007343 */ /* 0x000fea0003c00000 */
.L_x_7:
        /* <DEDUP_REMOVED lines=14> */
[----:B------:R0:W4:Y:S01]  /*0720*/  LDG.E.64 R12, desc[UR8][R24.64+0x40] ;  /* 0x00004008180c7981 */ /* 0x000122000c1e1b00 */
[----:B------:R-:W-:Y:S01]  /*0730*/  VIADD R0, R18, 0x2 ;  /* 0x0000000212007836 */ /* 0x000fe20000000000 */
[----:B------:R-:W1:Y:S02]  /*0740*/  LDCU.64 UR4, c[0x4][0x10] ;  /* 0x01000200ff0477ac */ /* 0x000e640008000a00 */
[----:B------:R-:W5:Y:S04]  /*0750*/  LDG.E.64 R14, desc[UR10][R22.64+0x30] ;  /* 0x0000300a160e7981 */ /* 0x000f68000c1e1b00 */
[----:B------:R-:W5:Y:S04]  /*0760*/  LDG.E.64 R20, desc[UR12][R22.64+0x38] ;  /* 0x0000380c16147981 */ /* 0x000f68000c1e1b00 */
[----:B------:R-:W5:Y:S01]  /*0770*/  LDG.E.64 R26, desc[UR14][R22.64+0x40] ;  /* 0x0000400e161a7981 */ /* 0x000f62000c1e1b00 */
[----:B0-----:R0:W0:Y:S03]  /*0780*/  LDC.64 R24, c[0x4][R19] ;  /* 0x0100000013187b82 */ /* 0x0010260000000a00 */
[----:B------:R0:W-:Y:S01]  /*0790*/  STL [R17], R0 ;  /* 0x0000000011007387 */ /* 0x0001e20000100800 */
[----:B------:R-:W-:-:S02]  /*07a0*/  IMAD.MOV.U32 R6, RZ, RZ, R2 ;  /* 0x000000ffff067224 */ /* 0x000fc400078e0002 */
[----:B------:R-:W-:Y:S02]  /*07b0*/  IMAD.MOV.U32 R7, RZ, RZ, R36 ;  /* 0x000000ffff077224 */ /* 0x000fe400078e0024 */
[----:B-1----:R-:W-:Y:S02]  /*07c0*/  IMAD.U32 R4, RZ, RZ, UR4 ;  /* 0x00000004ff047e24 */ /* 0x002fe4000f8e00ff */
[----:B------:R-:W-:Y:S01]  /*07d0*/  IMAD.U32 R5, RZ, RZ, UR5 ;  /* 0x00000005ff057e24 */ /* 0x000fe2000f8e00ff */
[----:B--2---:R1:W-:Y:S04]  /*07e0*/  STL.64 [R17+0x8], R8 ;  /* 0x0000080811007387 */ /* 0x0043e80000100a00 */
[----:B---3--:R1:W-:Y:S04]  /*07f0*/  STL.64 [R17+0x10], R10 ;  /* 0x0000100a11007387 */ /* 0x0083e80000100a00 */
[----:B----4-:R1:W-:Y:S04]  /*0800*/  STL.64 [R17+0x18], R12 ;  /* 0x0000180c11007387 */ /* 0x0103e80000100a00 */
[----:B-----5:R1:W-:Y:S04]  /*0810*/  STL.64 [R17+0x20], R14 ;  /* 0x0000200e11007387 */ /* 0x0203e80000100a00 */
[----:B------:R1:W-:Y:S04]  /*0820*/  STL.64 [R17+0x28], R20 ;  /* 0x0000281411007387 */ /* 0x0003e80000100a00 */
[----:B0-----:R1:W-:Y:S02]  /*0830*/  STL.64 [R17+0x30], R26 ;  /* 0x0000301a11007387 */ /* 0x0013e40000100a00 */
[----:B-1----:R-:W-:-:S07]  /*0840*/  LEPC R20, `(.L_x_8) ;  /* 0x000000001014794e */ /* 0x002fce0000000000 */
[----:B------:R-:W-:Y:S05]  /*0850*/  CALL.ABS.NOINC R24 ;  /* 0x0000000018007343 */ /* 0x000fea0003c00000 */
.L_x_8:
[----:B------:R-:W0:Y:S01]  /*0860*/  LDC.64 R22, c[0x0][0x380] ;  /* 0x0000e000ff167b82 */ /* 0x000e220000000a00 */
[----:B------:R-:W-:Y:S01]  /*0870*/  R2UR UR4, R38 ;  /* 0x00000000260472ca */ /* 0x000fe200000e0000 */
[----:B------:R-:W-:Y:S01]  /*0880*/  VIADD R3, R28, 0x9 ;  /* 0x000000091c037836 */ /* 0x000fe20000000000 */
        /* <DEDUP_REMOVED lines=14> */
[----:B------:R-:W-:Y:S01]  /*0970*/  VIADD R0, R18, 0x3 ;  /* 0x0000000312007836 */ /* 0x000fe20000000000 */
[----:B------:R0:W3:Y:S01]  /*0980*/  LDC.64 R30, c[0x4][R19] ;  /* 0x01000000131e7b82 */ /* 0x0000e20000000a00 */
[----:B-1----:R-:W-:Y:S01]  /*0990*/  IMAD.WIDE.U32 R24, R3, 0x8, R24 ;  /* 0x0000000803187825 */ /* 0x002fe200078e0018 */
[----:B------:R-:W4:Y:S01]  /*09a0*/  LDG.E.64 R10, desc[UR6][R22.64+0x8] ;  /* 0x00000806160a7981 */ /* 0x000f22000c1e1b00 */
[----:B------:R-:W1:Y:S03]  /*09b0*/  LDCU.64 UR4, c[0x4][0x10] ;  /* 0x01000200ff0477ac */ /* 0x000e660008000a00 */
[----:B------:R-:W5:Y:S04]  /*09c0*/  LDG.E.64 R12, desc[UR8][R22.64+0x10] ;  /* 0x00001008160c7981 */ /* 0x000f68000c1e1b00 */
[----:B------:R-:W3:Y:S04]  /*09d0*/  LDG.E.64 R14, desc[UR10][R24.64] ;  /* 0x0000000a180e7981 */ /* 0x000ee8000c1e1b00 */
[----:B------:R-:W3:Y:S04]  /*09e0*/  LDG.E.64 R20, desc[UR12][R24.64+0x8] ;  /* 0x0000080c18147981 */ /* 0x000ee8000c1e1b00 */
[----:B------:R-:W3:Y:S04]  /*09f0*/  LDG.E.64 R26, desc[UR14][R24.64+0x10] ;  /* 0x0000100e181a7981 */ /* 0x000ee8000c1e1b00 */
[----:B------:R0:W-:Y:S01]  /*0a00*/  STL [R17], R0 ;  /* 0x0000000011007387 */ /* 0x0001e20000100800 */
[----:B-1----:R-:W-:-:S02]  /*0a10*/  IMAD.U32 R4, RZ, RZ, UR4 ;  /* 0x00000004ff047e24 */ /* 0x002fc4000f8e00ff */
[----:B------:R-:W-:Y:S02]  /*0a20*/  IMAD.U32 R5, RZ, RZ, UR5 ;  /* 0x00000005ff057e24 */ /* 0x000fe4000f8e00ff */
[----:B------:R-:W-:Y:S02]  /*0a30*/  IMAD.MOV.U32 R6, RZ, RZ, R2 ;  /* 0x000000ffff067224 */ /* 0x000fe400078e0002 */
[----:B------:R-:W-:Y:S01]  /*0a40*/  IMAD.MOV.U32 R7, RZ, RZ, R36 ;  /* 0x000000ffff077224 */ /* 0x000fe200078e0024 */
[----:B--2---:R0:W-:Y:S04]  /*0a50*/  STL.64 [R17+0x8], R8 ;  /* 0x0000080811007387 */ /* 0x0041e80000100a00 */
[----:B----4-:R0:W-:Y:S04]  /*0a60*/  STL.64 [R17+0x10], R10 ;  /* 0x0000100a11007387 */ /* 0x0101e80000100a00 */
[----:B-----5:R0:W-:Y:S04]  /*0a70*/  STL.64 [R17+0x18], R12 ;  /* 0x0000180c11007387 */ /* 0x0201e80000100a00 */
[----:B---3--:R0:W-:Y:S04]  /*0a80*/  STL.64 [R17+0x20], R14 ;  /* 0x0000200e11007387 */ /* 0x0081e80000100a00 */
[----:B------:R0:W-:Y:S04]  /*0a90*/  STL.64 [R17+0x28], R20 ;  /* 0x0000281411007387 */ /* 0x0001e80000100a00 */
[----:B------:R0:W-:Y:S02]  /*0aa0*/  STL.64 [R17+0x30], R26 ;  /* 0x0000301a11007387 */ /* 0x0001e40000100a00 */
[----:B0-----:R-:W-:-:S07]  /*0ab0*/  LEPC R20, `(.L_x_9) ;  /* 0x000000001014794e */ /* 0x001fce0000000000 */
[----:B------:R-:W-:Y:S05]  /*0ac0*/  CALL.ABS.NOINC R30 ;  /* 0x000000001e007343 */ /* 0x000fea0003c00000 */
.L_x_9:
        /* <DEDUP_REMOVED lines=34> */
.L_x_10:
        /* <DEDUP_REMOVED lines=34> */
.L_x_11:
        /* <DEDUP_REMOVED lines=39> */
.L_x_12:
        /* <DEDUP_REMOVED lines=34> */
.L_x_13:
[----:B------:R-:W-:-:S05]  /*13a0*/  VIADD R18, R18, 0x8 ;  /* 0x0000000812127836 */ /* 0x000fca0000000000 */
[----:B------:R-:W-:-:S13]  /*13b0*/  ISETP.NE.AND P0, PT, R18, R16, PT ;  /* 0x000000101200720c */ /* 0x000fda0003f05270 */
[----:B------:R-:W-:Y:S05]  /*13c0*/  @P0 BRA `(.L_x_14) ;  /* 0xffffffec00700947 */ /* 0x000fea000383ffff */
[----:B------:R-:W-:Y:S05]  /*13d0*/  BSYNC.RECONVERGENT B6 ;  /* 0x0000000000067941 */ /* 0x000fea0003800200 */
.L_x_5:
[----:B------:R-:W0:Y:S02]  /*13e0*/  LDC R26, c[0x0][0x390] ;  /* 0x0000e400ff1a7b82 */ /* 0x000e240000000800 */
[----:B0-----:R-:W-:-:S13]  /*13f0*/  LOP3.LUT P0, R0, R26, 0x7, RZ, 0xc0, !PT ;  /* 0x000000071a007812 */ /* 0x001fda000780c0ff */
[----:B------:R-:W-:Y:S05]  /*1400*/  @!P0 BRA `(.L_x_4) ;  /* 0x0000001000508947 */ /* 0x000fea0003800000 */
[----:B------:R-:W-:Y:S02]  /*1410*/  ISETP.GE.U32.AND P0, PT, R0, 0x4, PT ;  /* 0x000000040000780c */ /* 0x000fe40003f06070 */
[----:B------:R-:W-:-:S11]  /*1420*/  LOP3.LUT R26, R26, 0x3, RZ, 0xc0, !PT ;  /* 0x000000031a1a7812 */ /* 0x000fd600078ec0ff */
[----:B------:R-:W-:Y:S05]  /*1430*/  @!P0 BRA `(.L_x_15) ;  /* 0x00000008004c8947 */ /* 0x000fea0003800000 */
        /* <DEDUP_REMOVED lines=23> */
[----:B------:R-:W-:Y:S01]  /*15b0*/  MOV R17, 0x0 ;  /* 0x0000000000117802 */ /* 0x000fe20000000f00 */
[----:B------:R-:W0:Y:S02]  /*15c0*/  LDCU.64 UR4, c[0x4][0x10] ;  /* 0x01000200ff0477ac */ /* 0x000e240008000a00 */
[----:B------:R-:W-:Y:S01]  /*15d0*/  STL [R1], R16 ;  /* 0x0000001001007387 */ /* 0x000fe20000100800 */
[----:B------:R1:W1:Y:S01]  /*15e0*/  LDC.64 R28, c[0x4][R17] ;  /* 0x01000000111c7b82 */ /* 0x0002620000000a00 */
[----:B0-----:R-:W-:-:S02]  /*15f0*/  IMAD.U32 R4, RZ, RZ, UR4 ;  /* 0x00000004ff047e24 */ /* 0x001fc4000f8e00ff */
        /* <DEDUP_REMOVED lines=11> */
.L_x_16:
        /* <DEDUP_REMOVED lines=34> */
.L_x_17:
        /* <DEDUP_REMOVED lines=34> */
.L_x_18:
[----:B------:R-:W0:Y:S01]  /*1af0*/  LDC.64 R4, c[0x0][0x380] ;  /* 0x0000e000ff047b82 */ /* 0x000e220000000a00 */
[C---:B------:R-:W-:Y:S01]  /*1b00*/  R2UR UR4, R38.reuse ;  /* 0x00000000260472ca */ /* 0x040fe200000e0000 */
        /* <DEDUP_REMOVED lines=20> */
[----:B------:R1:W5:Y:S04]  /*1c50*/  LDG.E.64 R12, desc[UR8][R4.64+0x10] ;  /* 0x00001008040c7981 */ /* 0x000368000c1e1b00 */
[----:B------:R-:W3:Y:S04]  /*1c60*/  LDG.E.64 R14, desc[UR10][R6.64] ;  /* 0x0000000a060e7981 */ /* 0x000ee8000c1e1b00 */
[----:B------:R-:W3:Y:S04]  /*1c70*/  LDG.E.64 R18, desc[UR12][R6.64+0x8] ;  /* 0x0000080c06127981 */ /* 0x000ee8000c1e1b00 */
[----:B------:R0:W3:Y:S04]  /*1c80*/  LDG.E.64 R20, desc[UR14][R6.64+0x10] ;  /* 0x0000100e06147981 */ /* 0x0000e8000c1e1b00 */
[----:B------:R2:W-:Y:S01]  /*1c90*/  STL [R1], R0 ;  /* 0x0000000001007387 */ /* 0x0005e20000100800 */
[----:B-1----:R-:W-:-:S02]  /*1ca0*/  IMAD.U32 R4, RZ, RZ, UR4 ;  /* 0x00000004ff047e24 */ /* 0x002fc4000f8e00ff */
[----:B------:R-:W-:Y:S02]  /*1cb0*/  IMAD.U32 R5, RZ, RZ, UR5 ;  /* 0x00000005ff057e24 */ /* 0x000fe4000f8e00ff */
[----:B0-----:R-:W-:Y:S02]  /*1cc0*/  IMAD.MOV.U32 R6, RZ, RZ, R2 ;  /* 0x000000ffff067224 */ /* 0x001fe400078e0002 */
        /* <DEDUP_REMOVED lines=9> */
.L_x_19:
[----:B------:R-:W-:-:S07]  /*1d60*/  VIADD R16, R16, 0x4 ;  /* 0x0000000410107836 */ /* 0x000fce0000000000 */
.L_x_15:
[----:B------:R-:W-:-:S13]  /*1d70*/  ISETP.NE.AND P0, PT, R26, RZ, PT ;  /* 0x000000ff1a00720c */ /* 0x000fda0003f05270 */
[----:B------:R-:W-:Y:S05]  /*1d80*/  @!P0 BRA `(.L_x_4) ;  /* 0x0000000400f08947 */ /* 0x000fea0003800000 */
[----:B------:R-:W-:-:S13]  /*1d90*/  ISETP.NE.AND P0, PT, R26, 0x1, PT ;  /* 0x000000011a00780c */ /* 0x000fda0003f05270 */
        /* <DEDUP_REMOVED lines=23> */
[----:B------:R0:W5:Y:S01]  /*1f10*/  LDG.E.64 R6, desc[UR4][R4.64] ;  /* 0x0000000404067981 */ /* 0x000162000c1e1b00 */
        /* <DEDUP_REMOVED lines=16> */
.L_x_21:
        /* <DEDUP_REMOVED lines=39> */
.L_x_22:
[----:B------:R-:W-:-:S07]  /*2290*/  VIADD R16, R16, 0x2 ;  /* 0x0000000210107836 */ /* 0x000fce0000000000 */
.L_x_20:
[----:B------:R-:W0:Y:S02]  /*22a0*/  LDCU UR4, c[0x0][0x390] ;  /* 0x00007200ff0477ac */ /* 0x000e240008000800 */
[----:B0-----:R-:W-:-:S04]  /*22b0*/  ULOP3.LUT UR4, UR4, 0x1, URZ, 0xc0, !UPT ;  /* 0x0000000104047892 */ /* 0x001fc8000f8ec0ff */
[----:B------:R-:W-:-:S09]  /*22c0*/  UISETP.NE.U32.AND UP0, UPT, UR4, 0x1, UPT ;  /* 0x000000010400788c */ /* 0x000fd2000bf05070 */
[----:B------:R-:W-:Y:S05]  /*22d0*/  BRA.U UP0, `(.L_x_4) ;  /* 0x00000001009c7547 */ /* 0x000fea000b800000 */
        /* <DEDUP_REMOVED lines=39> */
.L_x_4:
[----:B------:R-:W0:Y:S01]  /*2550*/  LDC.64 R8, c[0x0][0x398] ;  /* 0x0000e600ff087b82 */ /* 0x000e220000000a00 */
[----:B------:R-:W2:Y:S01]  /*2560*/  LDCU.64 UR4, c[0x4][0x18] ;  /* 0x01000300ff0477ac */ /* 0x000ea20008000a00 */
[----:B------:R-:W-:Y:S01]  /*2570*/  MOV R0, 0x0 ;  /* 0x0000000000007802 */ /* 0x000fe20000000f00 */
[----:B------:R-:W-:Y:S02]  /*2580*/  IMAD.MOV.U32 R6, RZ, RZ, R2 ;  /* 0x000000ffff067224 */ /* 0x000fe400078e0002 */
[----:B------:R-:W-:-:S03]  /*2590*/  IMAD.MOV.U32 R7, RZ, RZ, R36 ;  /* 0x000000ffff077224 */ /* 0x000fc600078e0024 */
[----:B------:R-:W3:Y:S08]  /*25a0*/  LDC R18, c[0x0][0x390] ;  /* 0x0000e400ff127b82 */ /* 0x000ef00000000800 */
[----:B------:R4:W1:Y:S01]  /*25b0*/  LDC.64 R10, c[0x4][R0] ;  /* 0x01000000000a7b82 */ /* 0x0008620000000a00 */
[----:B--2---:R-:W-:Y:S02]  /*25c0*/  IMAD.U32 R4, RZ, RZ, UR4 ;  /* 0x00000004ff047e24 */ /* 0x004fe4000f8e00ff */
[----:B------:R-:W-:Y:S01]  /*25d0*/  IMAD.U32 R5, RZ, RZ, UR5 ;  /* 0x00000005ff057e24 */ /* 0x000fe2000f8e00ff */
[----:B0-----:R0:W-:Y:S04]  /*25e0*/  STL.64 [R1], R8 ;  /* 0x0000000801007387 */ /* 0x0011e80000100a00 */
[----:B---3--:R0:W-:Y:S01]  /*25f0*/  STL [R1+0x8], R18 ;  /* 0x0000081201007387 */ /* 0x0081e20000100800 */
[----:B------:R-:W-:-:S04]  /*2600*/  ISETP.NE.AND P0, PT, R18, RZ, PT ;  /* 0x000000ff1200720c */ /* 0x000fc80003f05270 */
[----:B----4-:R-:W-:-:S09]  /*2610*/  P2R R0, PR, RZ, 0x1 ;  /* 0x00000001ff007803 */ /* 0x010fd20000000000 */
[----:B------:R-:W-:-:S07]  /*2620*/  LEPC R20, `(.L_x_23) ;  /* 0x000000001014794e */ /* 0x000fce0000000000 */
[----:B01----:R-:W-:Y:S05]  /*2630*/  CALL.ABS.NOINC R10 ;  /* 0x000000000a007343 */ /* 0x003fea0003c00000 */
.L_x_23:
[----:B------:R-:W0:Y:S01]  /*2640*/  S2R R37, SR_TID.X ;  /* 0x0000000000257919 */ /* 0x000e220000002100 */
[----:B------:R-:W0:Y:S01]  /*2650*/  S2UR UR4, SR_CTAID.X ;  /* 0x00000000000479c3 */ /* 0x000e220000002500 */
[----:B------:R-:W-:Y:S02]  /*2660*/  ISETP.NE.AND P6, PT, R18, RZ, PT ;  /* 0x000000ff1200720c */ /* 0x000fe40003fc5270 */
[----:B------:R-:W-:Y:S02]  /*2670*/  CS2R R16, SRZ ;  /* 0x0000000000107805 */ /* 0x000fe4000001ff00 */
[----:B------:R-:W-:Y:S02]  /*2680*/  CS2R R18, SRZ ;  /* 0x0000000000127805 */ /* 0x000fe4000001ff00 */
[----:B------:R-:W-:Y:S01]  /*2690*/  CS2R R22, SRZ ;  /* 0x0000000000167805 */ /* 0x000fe2000001ff00 */
[----:B------:R-:W0:Y:S02]  /*26a0*/  LDC R42, c[0x0][0x360] ;  /* 0x0000d800ff2a7b82 */ /* 0x000e240000000800 */
[----:B0-----:R-:W-:-:S04]  /*26b0*/  IMAD R43, R42, UR4, R37 ;  /* 0x000000042a2b7c24 */ /* 0x001fc8000f8e0225 */
[----:B------:R-:W-:Y:S05]  /*26c0*/  @!P6 BRA `(.L_x_24) ;  /* 0x000000280010e947 */ /* 0x000fea0003800000 */
[----:B------:R-:W0:Y:S01]  /*26d0*/  LDC.64 R4, c[0x0][0x380] ;  /* 0x0000e000ff047b82 */ /* 0x000e220000000a00 */
[C---:B------:R-:W-:Y:S02]  /*26e0*/  R2UR UR6, R38.reuse ;  /* 0x00000000260672ca */ /* 0x040fe400000e0000 */
[C---:B------:R-:W-:Y:S02]  /*26f0*/  R2UR UR7, R39.reuse ;  /* 0x00000000270772ca */ /* 0x040fe400000e0000 */
[----:B------:R-:W-:Y:S02]  /*2700*/  R2UR UR4, R38 ;  /* 0x00000000260472ca */ /* 0x000fe400000e0000 */
[----:B------:R-:W-:Y:S01]  /*2710*/  R2UR UR5, R39 ;  /* 0x00000000270572ca */ /* 0x000fe200000e0000 */
[----:B0-----:R-:W-:-:S08]  /*2720*/  IMAD.WIDE R4, R43, 0x20, R4 ;  /* 0x000000202b047825 */ /* 0x001fd000078e0204 */
[----:B------:R0:W5:Y:S04]  /*2730*/  LDG.E.64 R40, desc[UR6][R4.64+0x10] ;  /* 0x0000100604287981 */ /* 0x000168000c1e1b00 */
[----:B------:R0:W5:Y:S01]  /*2740*/  LDG.E.128 R28, desc[UR4][R4.64] ;  /* 0x00000004041c7981 */ /* 0x000162000c1e1d00 */
[----:B------:R-:W-:Y:S02]  /*2750*/  CS2R R44, SRZ ;  /* 0x00000000002c7805 */ /* 0x000fe4000001ff00 */
[----:B------:R-:W-:Y:S02]  /*2760*/  CS2R R22, SRZ ;  /* 0x0000000000167805 */ /* 0x000fe4000001ff00 */
[----:B------:R-:W-:Y:S02]  /*2770*/  CS2R R18, SRZ ;  /* 0x0000000000127805 */ /* 0x000fe4000001ff00 */
[----:B------:R-:W-:-:S07]  /*2780*/  CS2R R16, SRZ ;  /* 0x0000000000107805 */ /* 0x000fce000001ff00 */
.L_x_75:
[----:B------:R-:W1:Y:S01]  /*2790*/  LDC.64 R12, c[0x0][0x380] ;  /* 0x0000e000ff0c7b82 */ /* 0x000e620000000a00 */
[----:B------:R-:W-:Y:S01]  /*27a0*/  R2UR UR4, R38 ;  /* 0x00000000260472ca */ /* 0x000fe200000e0000 */
[----:B------:R-:W-:Y:S01]  /*27b0*/  IMAD R3, R42, R44, R37 ;  /* 0x0000002c2a037224 */ /* 0x000fe200078e0225 */
[C---:B------:R-:W-:Y:S02]  /*27c0*/  R2UR UR5, R39.reuse ;  /* 0x00000000270572ca */ /* 0x040fe400000e0000 */
[----:B------:R-:W-:Y:S02]  /*27d0*/  R2UR UR6, R38 ;  /* 0x00000000260672ca */ /* 0x000fe400000e0000 */
[----:B------:R-:W-:Y:S01]  /*27e0*/  R2UR UR7, R39 ;  /* 0x00000000270772ca */ /* 0x000fe200000e0000 */
[----:B-1----:R-:W-:-:S08]  /*27f0*/  IMAD.WIDE.U32 R12, R3, 0x20, R12 ;  /* 0x00000020030c7825 */ /* 0x002fd000078e000c */
[----:B0-----:R-:W2:Y:S04]  /*2800*/  LDG.E.128 R4, desc[UR4][R12.64] ;  /* 0x000000040c047981 */ /* 0x001ea8000c1e1d00 */
[----:B------:R-:W3:Y:S01]  /*2810*/  LDG.E.128 R8, desc[UR6][R12.64+0x10] ;  /* 0x000010060c087981 */ /* 0x000ee2000c1e1d00 */
[----:B------:R-:W-:Y:S01]  /*2820*/  MOV R0, 0x400 ;  /* 0x0000040000007802 */ /* 0x000fe20000000f00 */
[----:B------:R-:W-:Y:S05]  /*2830*/  WARPSYNC.ALL ;  /* 0x0000000000007948 */ /* 0x000fea0003800000 */
[----:B------:R-:W0:Y:S01]  /*2840*/  S2R R3, SR_CgaCtaId ;  /* 0x0000000000037919 */ /* 0x000e220000008800 */
[----:B------:R-:W-:-:S02]  /*2850*/  ISETP.NE.AND P0, PT, R42, 0x1, PT ;  /* 0x000000012a00780c */ /* 0x000fc40003f05270 */
[----:B0-----:R-:W-:-:S05]  /*2860*/  LEA R0, R3, R0, 0x18 ;  /* 0x0000000003007211 */ /* 0x001fca00078ec0ff */
[----:B------:R-:W-:-:S05]  /*2870*/  IMAD R3, R37, 0x20, R0 ;  /* 0x0000002025037824 */ /* 0x000fca00078e0200 */
[----:B--2---:R0:W-:Y:S04]  /*2880*/  STS.128 [R3], R4 ;  /* 0x0000000403007388 */ /* 0x0041e80000000c00 */
[----:B---3--:R0:W-:Y:S01]  /*2890*/  STS.128 [R3+0x10], R8 ;  /* 0x0000100803007388 */ /* 0x0081e20000000c00 */
[----:B------:R-:W1:Y:S01]  /*28a0*/  LDCU UR4, c[0x0][0x390] ;  /* 0x00007200ff0477ac */ /* 0x000e620008000800 */
[----:B------:R-:W-:Y:S02]  /*28b0*/  IMAD.IADD R45, R42, 0x1, R45 ;  /* 0x000000012a2d7824 */ /* 0x000fe400078e022d */
[----:B------:R-:W-:Y:S01]  /*28c0*/  IMAD.MOV.U32 R24, RZ, RZ, RZ ;  /* 0x000000ffff187224 */ /* 0x000fe200078e00ff */
[----:B------:R-:W-:Y:S02]  /*28d0*/  BAR.SYNC.DEFER_BLOCKING 0x0 ;  /* 0x0000000000007b1d */ /* 0x000fe40000010000 */
[----:B-1----:R-:W-:-:S04]  /*28e0*/  ISETP.GE.U32.AND P1, PT, R45, UR4, PT ;  /* 0x000000042d007c0c */ /* 0x002fc8000bf26070 */
[----:B------:R-:W-:Y:S01]  /*28f0*/  P2R R46, PR, RZ, 0x2 ;  /* 0x00000002ff2e7803 */ /* 0x000fe20000000000 */
[----:B0-----:R-:W-:Y:S08]  /*2900*/  @!P0 BRA `(.L_x_25) ;  /* 0x0000001800488947 */ /* 0x001ff00003800000 */
[----:B------:R-:W-:Y:S01]  /*2910*/  BSSY.RECONVERGENT B6, `(.L_x_25) ;  /* 0x0000191000067945 */ /* 0x000fe20003800200 */
[----:B------:R-:W-:Y:S02]  /*2920*/  VIADD R47, R0, 0x20 ;  /* 0x00000020002f7836 */ /* 0x000fe40000000000 */
[----:B------:R-:W-:Y:S02]  /*2930*/  IMAD.MOV R51, RZ, RZ, -R37 ;  /* 0x000000ffff337224 */ /* 0x000fe400078e0a25 */
[----:B------:R-:W-:-:S07]  /*2940*/  IMAD.MOV.U32 R50, RZ, RZ, RZ ;  /* 0x000000ffff327224 */ /* 0x000fce00078e00ff */
.L_x_58:
[----:B------:R-:W-:Y:S01]  /*2950*/  ISETP.NE.AND P0, PT, R51, RZ, PT ;  /* 0x000000ff3300720c */ /* 0x000fe20003f05270 */
[----:B------:R-:W-:-:S12]  /*2960*/  BSSY.RECONVERGENT B7, `(.L_x_26) ;  /* 0x00000c1000077945 */ /* 0x000fd80003800200 */
[----:B------:R-:W-:Y:S05]  /*2970*/  @!P0 BRA `(.L_x_27) ;  /* 0x0000000800fc8947 */ /* 0x000fea0003800000 */
[----:B------:R-:W0:Y:S01]  /*2980*/  LDS.128 R4, [R47+-0x20] ;  /* 0xffffe0002f047984 */ /* 0x000e220000000c00 */
[----:B------:R-:W-:Y:S01]  /*2990*/  MOV R0, 0x0 ;  /* 0x0000000000007802 */ /* 0x000fe20000000f00 */
[----:B------:R-:W1:Y:S02]  /*29a0*/  LDCU.64 UR4, c[0x4][0x20] ;  /* 0x01000400ff0477ac */ /* 0x000e640008000a00 */
[----:B------:R-:W2:Y:S01]  /*29b0*/  LDS.64 R32, [R47+-0x10] ;  /* 0xfffff0002f207984 */ /* 0x000ea20000000a00 */
[----:B------:R3:W4:Y:S01]  /*29c0*/  LDC.64 R8, c[0x4][R0] ;  /* 0x0100000000087b82 */ /* 0x0007220000000a00 */
[----:B0----5:R-:W-:Y:S02]  /*29d0*/  DADD R24, R28, -R4 ;  /* 0x000000001c187229 */ /* 0x021fe40000000804 */
[----:B------:R-:W-:Y:S01]  /*29e0*/  DADD R34, R30, -R6 ;  /* 0x000000001e227229 */ /* 0x000fe20000000806 */
[----:B-1----:R-:W-:Y:S01]  /*29f0*/  IMAD.U32 R4, RZ, RZ, UR4 ;  /* 0x00000004ff047e24 */ /* 0x002fe2000f8e00ff */
[----:B--2---:R-:W-:Y:S01]  /*2a00*/  DADD R32, R40, -R32 ;  /* 0x0000000028207229 */ /* 0x004fe20000000820 */
[----:B------:R-:W-:-:S02]  /*2a10*/  IMAD.U32 R5, RZ, RZ, UR5 ;  /* 0x00000005ff057e24 */ /* 0x000fc4000f8e00ff */
[----:B------:R3:W-:Y:S01]  /*2a20*/  STL.64 [R1], R24 ;  /* 0x0000001801007387 */ /* 0x0007e20000100a00 */
[----:B------:R-:W-:Y:S02]  /*2a30*/  IMAD.MOV.U32 R6, RZ, RZ, R2 ;  /* 0x000000ffff067224 */ /* 0x000fe400078e0002 */
[----:B------:R-:W-:Y:S01]  /*2a40*/  IMAD.MOV.U32 R7, RZ, RZ, R36 ;  /* 0x000000ffff077224 */ /* 0x000fe200078e0024 */
[----:B------:R3:W-:Y:S04]  /*2a50*/  STL.64 [R1+0x8], R34 ;  /* 0x0000082201007387 */ /* 0x0007e80000100a00 */
[----:B----4-:R3:W-:Y:S02]  /*2a60*/  STL.64 [R1+0x10], R24 ;  /* 0x0000101801007387 */ /* 0x0107e40000100a00 */
[----:B------:R-:W-:-:S07]  /*2a70*/  LEPC R20, `(.L_x_28) ;  /* 0x000000001014794e */ /* 0x000fce0000000000 */
[----:B---3--:R-:W-:Y:S05]  /*2a80*/  CALL.ABS.NOINC R8 ;  /* 0x0000000008007343 */ /* 0x008fea0003c00000 */
.L_x_28:
[----:B------:R-:W-:Y:S01]  /*2a90*/  DMUL R4, R34, R34 ;  /* 0x0000002222047228 */ /* 0x000fe20000000000 */
[----:B------:R-:W-:Y:S01]  /*2aa0*/  IMAD.MOV.U32 R6, RZ, RZ, 0x0 ;  /* 0x00000000ff067424 */ /* 0x000fe200078e00ff */
[----:B------:R-:W-:Y:S01]  /*2ab0*/  BSSY.RECONVERGENT B0, `(.L_x_29) ;  /* 0x0000015000007945 */ /* 0x000fe20003800200 */
[----:B------:R-:W-:-:S05]  /*2ac0*/  IMAD.MOV.U32 R7, RZ, RZ, 0x3fd80000 ;  /* 0x3fd80000ff077424 */ /* 0x000fca00078e00ff */
[----:B------:R-:W-:-:S08]  /*2ad0*/  DFMA R4, R24, R24, R4 ;  /* 0x000000181804722b */ /* 0x000fd00000000004 */
[----:B------:R-:W-:-:S06]  /*2ae0*/  DFMA R10, R32, R32, R4 ;  /* 0x00000020200a722b */ /* 0x000fcc0000000004 */
[----:B------:R-:W0:Y:S04]  /*2af0*/  MUFU.RSQ64H R13, R11 ;  /* 0x0000000b000d7308 */ /* 0x000e280000001c00 */
[----:B------:R-:W-:-:S05]  /*2b00*/  VIADD R12, R11, 0xfcb00000 ;  /* 0xfcb000000b0c7836 */ /* 0x000fca0000000000 */
[----:B------:R-:W-:Y:S01]  /*2b10*/  ISETP.GE.U32.AND P0, PT, R12, 0x7ca00000, PT ;  /* 0x7ca000000c00780c */ /* 0x000fe20003f06070 */
[----:B0-----:R-:W-:-:S08]  /*2b20*/  DMUL R4, R12, R12 ;  /* 0x0000000c0c047228 */ /* 0x001fd00000000000 */
[----:B------:R-:W-:-:S08]  /*2b30*/  DFMA R4, R10, -R4, 1 ;  /* 0x3ff000000a04742b */ /* 0x000fd00000000804 */
[----:B------:R-:W-:Y:S02]  /*2b40*/  DFMA R6, R4, R6, 0.5 ;  /* 0x3fe000000406742b */ /* 0x000fe40000000006 */
[----:B------:R-:W-:-:S08]  /*2b50*/  DMUL R4, R12, R4 ;  /* 0x000000040c047228 */ /* 0x000fd00000000000 */
[----:B------:R-:W-:-:S08]  /*2b60*/  DFMA R14, R6, R4, R12 ;  /* 0x00000004060e722b */ /* 0x000fd0000000000c */
[----:B------:R-:W-:Y:S02]  /*2b70*/  DMUL R6, R10, R14 ;  /* 0x0000000e0a067228 */ /* 0x000fe40000000000 */
[----:B------:R-:W-:Y:S02]  /*2b80*/  VIADD R5, R15, 0xfff00000 ;  /* 0xfff000000f057836 */ /* 0x000fe40000000000 */
[----:B------:R-:W-:-:S04]  /*2b90*/  IMAD.MOV.U32 R4, RZ, RZ, R14 ;  /* 0x000000ffff047224 */ /* 0x000fc800078e000e */
[----:B------:R-:W-:-:S08]  /*2ba0*/  DFMA R8, R6, -R6, R10 ;  /* 0x800000060608722b */ /* 0x000fd0000000000a */
[----:B------:R-:W-:Y:S01]  /*2bb0*/  DFMA R52, R8, R4, R6 ;  /* 0x000000040834722b */ /* 0x000fe20000000006 */
[----:B------:R-:W-:Y:S10]  /*2bc0*/  @!P0 BRA `(.L_x_30) ;  /* 0x00000000000c8947 */ /* 0x000ff40003800000 */
[----:B------:R-:W-:Y:S01]  /*2bd0*/  IMAD.MOV.U32 R4, RZ, RZ, R14 ;  /* 0x000000ffff047224 */ /* 0x000fe200078e000e */
[----:B------:R-:W-:-:S07]  /*2be0*/  MOV R0, 0x2c00 ;  /* 0x00002c0000007802 */ /* 0x000fce0000000f00 */
[----:B------:R-:W-:Y:S05]  /*2bf0*/  CALL.REL.NOINC `($__internal_1_$__cuda_sm20_dsqrt_rn_f64_mediumpath_v1) ;  /* 0x0000002800f87944 */ /* 0x000fea0003c00000 */
.L_x_30:
[----:B------:R-:W-:Y:S05]  /*2c00*/  BSYNC.RECONVERGENT B0 ;  /* 0x0000000000007941 */ /* 0x000fea0003800200 */
.L_x_29:
[----:B------:R-:W-:Y:S01]  /*2c10*/  DMUL R26, R52, R52 ;  /* 0x00000034341a7228 */ /* 0x000fe20000000000 */
[----:B------:R-:W0:Y:S01]  /*2c20*/  LDS.64 R20, [R47+-0x8] ;  /* 0xfffff8002f147984 */ /* 0x000e220000000a00 */
[----:B------:R-:W-:Y:S01]  /*2c30*/  IMAD.MOV.U32 R4, RZ, RZ, 0x1 ;  /* 0x00000001ff047424 */ /* 0x000fe200078e00ff */
[----:B------:R-:W-:Y:S01]  /*2c40*/  UMOV UR4, 0x616dd9f1 ;  /* 0x616dd9f100047882 */ /* 0x000fe20000000000 */
[----:B------:R-:W-:Y:S01]  /*2c50*/  UMOV UR5, 0x3dd25598 ;  /* 0x3dd2559800057882 */ /* 0x000fe20000000000 */
[----:B------:R-:W-:Y:S01]  /*2c60*/  BSSY.RECONVERGENT B1, `(.L_x_31) ;  /* 0x0000016000017945 */ /* 0x000fe20003800200 */
[----:B------:R-:W1:Y:S02]  /*2c70*/  MUFU.RCP64H R5, R27 ;  /* 0x0000001b00057308 */ /* 0x000e640000001800 */
[----:B-1----:R-:W-:-:S08]  /*2c80*/  DFMA R6, -R26, R4, 1 ;  /* 0x3ff000001a06742b */ /* 0x002fd00000000104 */
[----:B------:R-:W-:-:S08]  /*2c90*/  DFMA R6, R6, R6, R6 ;  /* 0x000000060606722b */ /* 0x000fd00000000006 */
[----:B------:R-:W-:Y:S02]  /*2ca0*/  DFMA R4, R4, R6, R4 ;  /* 0x000000060404722b */ /* 0x000fe40000000004 */
[----:B0-----:R-:W-:-:S06]  /*2cb0*/  DMUL R6, R20, -UR4 ;  /* 0x8000000414067c28 */ /* 0x001fcc0008000000 */
[----:B------:R-:W-:-:S04]  /*2cc0*/  DFMA R8, -R26, R4, 1 ;  /* 0x3ff000001a08742b */ /* 0x000fc80000000104 */
[----:B------:R-:W-:-:S04]  /*2cd0*/  FSETP.GEU.AND P1, PT, |R7|, 6.5827683646048100446e-37, PT ;  /* 0x036000000700780b */ /* 0x000fc80003f2e200 */
[----:B------:R-:W-:-:S08]  /*2ce0*/  DFMA R8, R4, R8, R4 ;  /* 0x000000080408722b */ /* 0x000fd00000000004 */
[----:B------:R-:W-:-:S08]  /*2cf0*/  DMUL R48, R6, R8 ;  /* 0x0000000806307228 */ /* 0x000fd00000000000 */
[----:B------:R-:W-:-:S08]  /*2d00*/  DFMA R4, -R26, R48, R6 ;  /* 0x000000301a04722b */ /* 0x000fd00000000106 */
[----:B------:R-:W-:-:S10]  /*2d10*/  DFMA R48, R8, R4, R48 ;  /* 0x000000040830722b */ /* 0x000fd40000000030 */
[----:B------:R-:W-:-:S05]  /*2d20*/  FFMA R0, RZ, R27, R49 ;  /* 0x0000001bff007223 */ /* 0x000fca0000000031 */
[----:B------:R-:W-:-:S13]  /*2d30*/  FSETP.GT.AND P0, PT, |R0|, 1.469367938527859385e-39, PT ;  /* 0x001000000000780b */ /* 0x000fda0003f04200 */
[----:B------:R-:W-:Y:S05]  /*2d40*/  @P0 BRA P1, `(.L_x_32) ;  /* 0x00000000001c0947 */ /* 0x000fea0000800000 */
[----:B------:R-:W-:Y:S01]  /*2d50*/  IMAD.MOV.U32 R3, RZ, RZ, R7 ;  /* 0x000000ffff037224 */ /* 0x000fe200078e0007 */
[----:B------:R-:W-:Y:S01]  /*2d60*/  MOV R0, 0x2da0 ;  /* 0x00002da000007802 */ /* 0x000fe20000000f00 */
[----:B------:R-:W-:Y:S02]  /*2d70*/  IMAD.MOV.U32 R4, RZ, RZ, R26 ;  /* 0x000000ffff047224 */ /* 0x000fe400078e001a */
[----:B------:R-:W-:-:S07]  /*2d80*/  IMAD.MOV.U32 R5, RZ, RZ, R27 ;  /* 0x000000ffff057224 */ /* 0x000fce00078e001b */
[----:B------:R-:W-:Y:S05]  /*2d90*/  CALL.REL.NOINC `($__internal_0_$__cuda_sm20_div_rn_f64_full) ;  /* 0x0000002000f87944 */ /* 0x000fea0003c00000 */
[----:B------:R-:W-:Y:S02]  /*2da0*/  IMAD.MOV.U32 R48, RZ, RZ, R4 ;  /* 0x000000ffff307224 */ /* 0x000fe400078e0004 */
[----:B------:R-:W-:-:S07]  /*2db0*/  IMAD.MOV.U32 R49, RZ, RZ, R3 ;  /* 0x000000ffff317224 */ /* 0x000fce00078e0003 */
.L_x_32:
[----:B------:R-:W-:Y:S05]  /*2dc0*/  BSYNC.RECONVERGENT B1 ;  /* 0x0000000000017941 */ /* 0x000fea0003800200 */
.L_x_31:
[----:B------:R-:W-:Y:S01]  /*2dd0*/  IMAD.MOV.U32 R10, RZ, RZ, 0x616dd9f1 ;  /* 0x616dd9f1ff0a7424 */ /* 0x000fe200078e00ff */
[----:B------:R-:W-:Y:S01]  /*2de0*/  MOV R54, 0x0 ;  /* 0x0000000000367802 */ /* 0x000fe20000000f00 */
[----:B------:R-:W-:Y:S01]  /*2df0*/  IMAD.MOV.U32 R11, RZ, RZ, 0x3dd25598 ;  /* 0x3dd25598ff0b7424 */ /* 0x000fe200078e00ff */
[----:B------:R0:W-:Y:S01]  /*2e00*/  STL.64 [R1+0x8], R20 ;  /* 0x0000081401007387 */ /* 0x0001e20000100a00 */
[----:B------:R-:W1:Y:S01]  /*2e10*/  LDCU.64 UR4, c[0x4][0x28] ;  /* 0x01000500ff0477ac */ /* 0x000e620008000a00 */
[----:B------:R0:W2:Y:S01]  /*2e20*/  LDC.64 R8, c[0x4][R54] ;  /* 0x0100000036087b82 */ /* 0x0000a20000000a00 */
[----:B------:R-:W-:Y:S01]  /*2e30*/  IMAD.MOV.U32 R6, RZ, RZ, R2 ;  /* 0x000000ffff067224 */ /* 0x000fe200078e0002 */
[----:B------:R0:W-:Y:S01]  /*2e40*/  STL.64 [R1], R10 ;  /* 0x0000000a01007387 */ /* 0x0001e20000100a00 */
[----:B------:R-:W-:Y:S02]  /*2e50*/  IMAD.MOV.U32 R7, RZ, RZ, R36 ;  /* 0x000000ffff077224 */ /* 0x000fe400078e0024 */
[----:B-1----:R-:W-:-:S02]  /*2e60*/  IMAD.U32 R4, RZ, RZ, UR4 ;  /* 0x00000004ff047e24 */ /* 0x002fc4000f8e00ff */
[----:B0-----:R-:W-:-:S07]  /*2e70*/  IMAD.U32 R5, RZ, RZ, UR5 ;  /* 0x00000005ff057e24 */ /* 0x001fce000f8e00ff */
[----:B------:R-:W-:-:S07]  /*2e80*/  LEPC R20, `(.L_x_33) ;  /* 0x000000001014794e */ /* 0x000fce0000000000 */
[----:B--2---:R-:W-:Y:S05]  /*2e90*/  CALL.ABS.NOINC R8 ;  /* 0x0000000008007343 */ /* 0x004fea0003c00000 */
.L_x_33:
[----:B------:R0:W-:Y:S01]  /*2ea0*/  STL.64 [R1], R26 ;  /* 0x0000001a01007387 */ /* 0x0001e20000100a00 */
[----:B------:R0:W1:Y:S01]  /*2eb0*/  LDC.64 R8, c[0x4][R54] ;  /* 0x0100000036087b82 */ /* 0x0000620000000a00 */
[----:B------:R-:W2:Y:S01]  /*2ec0*/  LDCU.64 UR4, c[0x4][0x30] ;  /* 0x01000600ff0477ac */ /* 0x000ea20008000a00 */
[----:B------:R-:W-:Y:S01]  /*2ed0*/  IMAD.MOV.U32 R6, RZ, RZ, R2 ;  /* 0x000000ffff067224 */ /* 0x000fe200078e0002 */
[----:B------:R0:W-:Y:S01]  /*2ee0*/  STL.64 [R1+0x8], R52 ;  /* 0x0000083401007387 */ /* 0x0001e20000100a00 */
[----:B------:R-:W-:-:S03]  /*2ef0*/  IMAD.MOV.U32 R7, RZ, RZ, R36 ;  /* 0x000000ffff077224 */ /* 0x000fc600078e0024 */
[----:B------:R0:W-:Y:S01]  /*2f00*/  STL.64 [R1+0x10], R48 ;  /* 0x0000103001007387 */ /* 0x0001e20000100a00 */
[----:B--2---:R-:W-:Y:S02]  /*2f10*/  IMAD.U32 R4, RZ, RZ, UR4 ;  /* 0x00000004ff047e24 */ /* 0x004fe4000f8e00ff */
[----:B0-----:R-:W-:-:S07]  /*2f20*/  IMAD.U32 R5, RZ, RZ, UR5 ;  /* 0x00000005ff057e24 */ /* 0x001fce000f8e00ff */
[----:B------:R-:W-:-:S07]  /*2f30*/  LEPC R20, `(.L_x_34) ;  /* 0x000000001014794e */ /* 0x000fce0000000000 */
[----:B-1----:R-:W-:Y:S05]  /*2f40*/  CALL.ABS.NOINC R8 ;  /* 0x0000000008007343 */ /* 0x002fea0003c00000 */
.L_x_34:
[----:B------:R-:W0:Y:S01]  /*2f50*/  MUFU.RCP64H R5, R53 ;  /* 0x0000003500057308 */ /* 0x000e220000001800 */
[----:B------:R-:W-:Y:S01]  /*2f60*/  IMAD.MOV.U32 R4, RZ, RZ, 0x1 ;  /* 0x00000001ff047424 */ /* 0x000fe200078e00ff */
[----:B------:R-:W-:Y:S01]  /*2f70*/  FSETP.GEU.AND P1, PT, |R25|, 6.5827683646048100446e-37, PT ;  /* 0x036000001900780b */ /* 0x000fe20003f2e200 */
[----:B------:R-:W-:Y:S04]  /*2f80*/  BSSY.RECONVERGENT B1, `(.L_x_35) ;  /* 0x0000014000017945 */ /* 0x000fe80003800200 */
[----:B0-----:R-:W-:-:S08]  /*2f90*/  DFMA R6, R4, -R52, 1 ;  /* 0x3ff000000406742b */ /* 0x001fd00000000834 */
[----:B------:R-:W-:-:S08]  /*2fa0*/  DFMA R6, R6, R6, R6 ;  /* 0x000000060606722b */ /* 0x000fd00000000006 */
[----:B------:R-:W-:-:S08]  /*2fb0*/  DFMA R6, R4, R6, R4 ;  /* 0x000000060406722b */ /* 0x000fd00000000004 */
[----:B------:R-:W-:-:S08]  /*2fc0*/  DFMA R4, R6, -R52, 1 ;  /* 0x3ff000000604742b */ /* 0x000fd00000000834 */
[----:B------:R-:W-:-:S08]  /*2fd0*/  DFMA R4, R6, R4, R6 ;  /* 0x000000040604722b */ /* 0x000fd00000000006 */
[----:B------:R-:W-:-:S08]  /*2fe0*/  DMUL R26, R24, R4 ;  /* 0x00000004181a7228 */ /* 0x000fd00000000000 */
[----:B------:R-:W-:-:S08]  /*2ff0*/  DFMA R6, R26, -R52, R24 ;  /* 0x800000341a06722b */ /* 0x000fd00000000018 */
[----:B------:R-:W-:-:S10]  /*3000*/  DFMA R26, R4, R6, R26 ;  /* 0x00000006041a722b */ /* 0x000fd4000000001a */
[----:B------:R-:W-:-:S05]  /*3010*/  FFMA R0, RZ, R53, R27 ;  /* 0x00000035ff007223 */ /* 0x000fca000000001b */
[----:B------:R-:W-:-:S13]  /*3020*/  FSETP.GT.AND P0, PT, |R0|, 1.469367938527859385e-39, PT ;  /* 0x001000000000780b */ /* 0x000fda0003f04200 */
[----:B------:R-:W-:Y:S05]  /*3030*/  @P0 BRA P1, `(.L_x_36) ;  /* 0x0000000000200947 */ /* 0x000fea0000800000 */
[----:B------:R-:W-:Y:S01]  /*3040*/  IMAD.MOV.U32 R6, RZ, RZ, R24 ;  /* 0x000000ffff067224 */ /* 0x000fe200078e0018 */
[----:B------:R-:W-:Y:S01]  /*3050*/  MOV R0, 0x30a0 ;  /* 0x000030a000007802 */ /* 0x000fe20000000f00 */
[----:B------:R-:W-:Y:S02]  /*3060*/  IMAD.MOV.U32 R3, RZ, RZ, R25 ;  /* 0x000000ffff037224 */ /* 0x000fe400078e0019 */
[----:B------:R-:W-:Y:S02]  /*3070*/  IMAD.MOV.U32 R4, RZ, RZ, R52 ;  /* 0x000000ffff047224 */ /* 0x000fe400078e0034 */
[----:B------:R-:W-:-:S07]  /*3080*/  IMAD.MOV.U32 R5, RZ, RZ, R53 ;  /* 0x000000ffff057224 */ /* 0x000fce00078e0035 */
[----:B------:R-:W-:Y:S05]  /*3090*/  CALL.REL.NOINC `($__internal_0_$__cuda_sm20_div_rn_f64_full) ;  /* 0x0000002000387944 */ /* 0x000fea0003c00000 */
[----:B------:R-:W-:Y:S02]  /*30a0*/  IMAD.MOV.U32 R26, RZ, RZ, R4 ;  /* 0x000000ffff1a7224 */ /* 0x000fe400078e0004 */
[----:B------:R-:W-:-:S07]  /*30b0*/  IMAD.MOV.U32 R27, RZ, RZ, R3 ;  /* 0x000000ffff1b7224 */ /* 0x000fce00078e0003 */
.L_x_36:
[----:B------:R-:W-:Y:S05]  /*30c0*/  BSYNC.RECONVERGENT B1 ;  /* 0x0000000000017941 */ /* 0x000fea0003800200 */
.L_x_35:
        /* <DEDUP_REMOVED lines=23> */
.L_x_38:
[----:B------:R-:W-:Y:S05]  /*3240*/  BSYNC.RECONVERGENT B1 ;  /* 0x0000000000017941 */ /* 0x000fea0003800200 */
.L_x_37:
        /* <DEDUP_REMOVED lines=23> */
.L_x_40:
[----:B------:R-:W-:Y:S05]  /*33c0*/  BSYNC.RECONVERGENT B1 ;  /* 0x0000000000017941 */ /* 0x000fea0003800200 */
.L_x_39:
[----:B------:R-:W-:Y:S01]  /*33d0*/  MOV R32, 0x0 ;  /* 0x0000000000207802 */ /* 0x000fe20000000f00 */
[----:B------:R0:W-:Y:S01]  /*33e0*/  STL.64 [R1], R26 ;  /* 0x0000001a01007387 */ /* 0x0001e20000100a00 */
[----:B------:R-:W1:Y:S01]  /*33f0*/  LDCU.64 UR4, c[0x4][0x38] ;  /* 0x01000700ff0477ac */ /* 0x000e620008000a00 */
[----:B------:R-:W-:Y:S01]  /*3400*/  IMAD.MOV.U32 R6, RZ, RZ, R2 ;  /* 0x000000ffff067224 */ /* 0x000fe200078e0002 */
[----:B------:R0:W2:Y:S01]  /*3410*/  LDC.64 R8, c[0x4][R32] ;  /* 0x0100000020087b82 */ /* 0x0000a20000000a00 */
[----:B------:R0:W-:Y:S01]  /*3420*/  STL.64 [R1+0x8], R24 ;  /* 0x0000081801007387 */ /* 0x0001e20000100a00 */
[----:B------:R-:W-:-:S03]  /*3430*/  IMAD.MOV.U32 R7, RZ, RZ, R36 ;  /* 0x000000ffff077224 */ /* 0x000fc600078e0024 */
[----:B------:R0:W-:Y:S01]  /*3440*/  STL.64 [R1+0x10], R26 ;  /* 0x0000101a01007387 */ /* 0x0001e20000100a00 */
[----:B-1----:R-:W-:Y:S02]  /*3450*/  IMAD.U32 R4, RZ, RZ, UR4 ;  /* 0x00000004ff047e24 */ /* 0x002fe4000f8e00ff */
[----:B0-----:R-:W-:-:S07]  /*3460*/  IMAD.U32 R5, RZ, RZ, UR5 ;  /* 0x00000005ff057e24 */ /* 0x001fce000f8e00ff */
[----:B------:R-:W-:-:S07]  /*3470*/  LEPC R20, `(.L_x_41) ;  /* 0x000000001014794e */ /* 0x000fce0000000000 */
[----:B--2---:R-:W-:Y:S05]  /*3480*/  CALL.ABS.NOINC R8 ;  /* 0x0000000008007343 */ /* 0x004fea0003c00000 */
.L_x_41:
[-C--:B------:R-:W-:Y:S01]  /*3490*/  DFMA R16, R26, R48.reuse, R16 ;  /* 0x000000301a10722b */ /* 0x080fe20000000010 */
[----:B------:R-:W0:Y:S01]  /*34a0*/  LDC.64 R32, c[0x4][R32] ;  /* 0x0100000020207b82 */ /* 0x000e220000000a00 */
[-C--:B------:R-:W-:Y:S01]  /*34b0*/  DFMA R18, R24, R48.reuse, R18 ;  /* 0x000000301812722b */ /* 0x080fe20000000012 */
[----:B------:R-:W1:Y:S01]  /*34c0*/  LDCU.64 UR4, c[0x4][0x40] ;  /* 0x01000800ff0477ac */ /* 0x000e620008000a00 */
[----:B------:R-:W-:Y:S01]  /*34d0*/  DFMA R22, R34, R48, R22 ;  /* 0x000000302216722b */ /* 0x000fe20000000016 */
[----:B------:R-:W-:Y:S02]  /*34e0*/  IMAD.MOV.U32 R6, RZ, RZ, R2 ;  /* 0x000000ffff067224 */ /* 0x000fe400078e0002 */
[----:B------:R2:W-:Y:S01]  /*34f0*/  STL.64 [R1], R16 ;  /* 0x0000001001007387 */ /* 0x0005e20000100a00 */
[----:B------:R-:W-:-:S03]  /*3500*/  IMAD.MOV.U32 R7, RZ, RZ, R36 ;  /* 0x000000ffff077224 */ /* 0x000fc600078e0024 */
[----:B------:R2:W-:Y:S04]  /*3510*/  STL.64 [R1+0x8], R18 ;  /* 0x0000081201007387 */ /* 0x0005e80000100a00 */
[----:B------:R2:W-:Y:S01]  /*3520*/  STL.64 [R1+0x10], R22 ;  /* 0x0000101601007387 */ /* 0x0005e20000100a00 */
[----:B-1----:R-:W-:Y:S02]  /*3530*/  IMAD.U32 R4, RZ, RZ, UR4 ;  /* 0x00000004ff047e24 */ /* 0x002fe4000f8e00ff */
[----:B------:R-:W-:-:S07]  /*3540*/  IMAD.U32 R5, RZ, RZ, UR5 ;  /* 0x00000005ff057e24 */ /* 0x000fce000f8e00ff */
[----:B------:R-:W-:-:S07]  /*3550*/  LEPC R20, `(.L_x_27) ;  /* 0x000000001014794e */ /* 0x000fce0000000000 */
[----:B0-2---:R-:W-:Y:S05]  /*3560*/  CALL.ABS.NOINC R32 ;  /* 0x0000000020007343 */ /* 0x005fea0003c00000 */
.L_x_27:
[----:B------:R-:W-:Y:S05]  /*3570*/  BSYNC.RECONVERGENT B7 ;  /* 0x0000000000077941 */ /* 0x000fea0003800200 */
.L_x_26:
[----:B------:R-:W-:Y:S01]  /*3580*/  VIADD R0, R50, 0x1 ;  /* 0x0000000132007836 */ /* 0x000fe20000000000 */
[----:B------:R-:W-:Y:S04]  /*3590*/  BSSY.RECONVERGENT B7, `(.L_x_42) ;  /* 0x00000c2000077945 */ /* 0x000fe80003800200 */
[----:B------:R-:W-:-:S13]  /*35a0*/  ISETP.NE.AND P0, PT, R37, R0, PT ;  /* 0x000000002500720c */ /* 0x000fda0003f05270 */
[----:B------:R-:W-:Y:S05]  /*35b0*/  @!P0 BRA `(.L_x_43) ;  /* 0x0000000800fc8947 */ /* 0x000fea0003800000 */
[----:B------:R-:W0:Y:S01]  /*35c0*/  LDS.128 R24, [R47] ;  /* 0x000000002f187984 */ /* 0x000e220000000c00 */
[----:B------:R-:W-:Y:S01]  /*35d0*/  MOV R0, 0x0 ;  /* 0x0000000000007802 */ /* 0x000fe20000000f00 */
[----:B------:R-:W1:Y:S01]  /*35e0*/  LDCU.64 UR4, c[0x4][0x20] ;  /* 0x01000400ff0477ac */ /* 0x000e620008000a00 */
[----:B------:R-:W-:Y:S01]  /*35f0*/  IMAD.MOV.U32 R6, RZ, RZ, R2 ;  /* 0x000000ffff067224 */ /* 0x000fe200078e0002 */
[----:B------:R-:W2:Y:S01]  /*3600*/  LDS.64 R32, [R47+0x10] ;  /* 0x000010002f207984 */ /* 0x000ea20000000a00 */
[----:B------:R3:W4:Y:S01]  /*3610*/  LDC.64 R8, c[0x4][R0] ;  /* 0x0100000000087b82 */ /* 0x0007220000000a00 */
[----:B------:R-:W-:Y:S02]  /*3620*/  IMAD.MOV.U32 R7, RZ, RZ, R36 ;  /* 0x000000ffff077224 */ /* 0x000fe400078e0024 */
[----:B-1----:R-:W-:Y:S02]  /*3630*/  IMAD.U32 R4, RZ, RZ, UR4 ;  /* 0x00000004ff047e24 */ /* 0x002fe4000f8e00ff */
[----:B------:R-:W-:Y:S01]  /*3640*/  IMAD.U32 R5, RZ, RZ, UR5 ;  /* 0x00000005ff057e24 */ /* 0x000fe2000f8e00ff */
[----:B0----5:R-:W-:-:S02]  /*3650*/  DADD R24, R28, -R24 ;  /* 0x000000001c187229 */ /* 0x021fc40000000818 */
[----:B------:R-:W-:Y:S02]  /*3660*/  DADD R26, R30, -R26 ;  /* 0x000000001e1a7229 */ /* 0x000fe4000000081a */
[----:B--2---:R-:W-:-:S03]  /*3670*/  DADD R32, R40, -R32 ;  /* 0x0000000028207229 */ /* 0x004fc60000000820 */
[----:B------:R3:W-:Y:S04]  /*3680*/  STL.64 [R1], R24 ;  /* 0x0000001801007387 */ /* 0x0007e80000100a00 */
[----:B------:R3:W-:Y:S04]  /*3690*/  STL.64 [R1+0x8], R26 ;  /* 0x0000081a01007387 */ /* 0x0007e80000100a00 */
[----:B----4-:R3:W-:Y:S02]  /*36a0*/  STL.64 [R1+0x10], R24 ;  /* 0x0000101801007387 */ /* 0x0107e40000100a00 */
[----:B------:R-:W-:-:S07]  /*36b0*/  LEPC R20, `(.L_x_44) ;  /* 0x000000001014794e */ /* 0x000fce0000000000 */
[----:B---3--:R-:W-:Y:S05]  /*36c0*/  CALL.ABS.NOINC R8 ;  /* 0x0000000008007343 */ /* 0x008fea0003c00000 */
.L_x_44:
        /* <DEDUP_REMOVED lines=23> */
.L_x_46:
[----:B------:R-:W-:Y:S05]  /*3840*/  BSYNC.RECONVERGENT B0 ;  /* 0x0000000000007941 */ /* 0x000fea0003800200 */
.L_x_45:
[----:B------:R-:W-:Y:S01]  /*3850*/  DMUL R34, R52, R52 ;  /* 0x0000003434227228 */ /* 0x000fe20000000000 */
[----:B------:R-:W0:Y:S01]  /*3860*/  LDS.64 R20, [R47+0x18] ;  /* 0x000018002f147984 */ /* 0x000e220000000a00 */
        /* <DEDUP_REMOVED lines=25> */
.L_x_48:
[----:B------:R-:W-:Y:S05]  /*3a00*/  BSYNC.RECONVERGENT B1 ;  /* 0x0000000000017941 */ /* 0x000fea0003800200 */
.L_x_47:
        /* <DEDUP_REMOVED lines=13> */
.L_x_49:
        /* <DEDUP_REMOVED lines=11> */
.L_x_50:
        /* <DEDUP_REMOVED lines=23> */
.L_x_52:
[----:B------:R-:W-:Y:S05]  /*3d00*/  BSYNC.RECONVERGENT B1 ;  /* 0x0000000000017941 */ /* 0x000fea0003800200 */
.L_x_51:
        /* <DEDUP_REMOVED lines=23> */
.L_x_54:
[----:B------:R-:W-:Y:S05]  /*3e80*/  BSYNC.RECONVERGENT B1 ;  /* 0x0000000000017941 */ /* 0x000fea0003800200 */
.L_x_53:
        /* <DEDUP_REMOVED lines=23> */
.L_x_56:
[----:B------:R-:W-:Y:S05]  /*4000*/  BSYNC.RECONVERGENT B1 ;  /* 0x0000000000017941 */ /* 0x000fea0003800200 */
.L_x_55:
        /* <DEDUP_REMOVED lines=12> */
.L_x_57:
        /* <DEDUP_REMOVED lines=14> */
.L_x_43:
[----:B------:R-:W-:Y:S05]  /*41b0*/  BSYNC.RECONVERGENT B7 ;  /* 0x0000000000077941 */ /* 0x000fea0003800200 */
.L_x_42:
[----:B------:R-:W-:Y:S01]  /*41c0*/  VIADD R50, R50, 0x2 ;  /* 0x0000000232327836 */ /* 0x000fe20000000000 */
[----:B------:R-:W-:Y:S01]  /*41d0*/  LOP3.LUT R24, R42, 0x7fe, RZ, 0xc0, !PT ;  /* 0x000007fe2a187812 */ /* 0x000fe200078ec0ff */
[----:B------:R-:W-:Y:S02]  /*41e0*/  VIADD R51, R51, 0x2 ;  /* 0x0000000233337836 */ /* 0x000fe40000000000 */
[----:B------:R-:W-:Y:S01]  /*41f0*/  VIADD R47, R47, 0x40 ;  /* 0x000000402f2f7836 */ /* 0x000fe20000000000 */
[----:B------:R-:W-:-:S13]  /*4200*/  ISETP.NE.AND P0, PT, R50, R24, PT ;  /* 0x000000183200720c */ /* 0x000fda0003f05270 */
[----:B------:R-:W-:Y:S05]  /*4210*/  @P0 BRA `(.L_x_58) ;  /* 0xffffffe400cc0947 */ /* 0x000fea000383ffff */
[----:B------:R-:W-:Y:S05]  /*4220*/  BSYNC.RECONVERGENT B6 ;  /* 0x0000000000067941 */ /* 0x000fea0003800200 */
.L_x_25:
[----:B------:R-:W-:Y:S01]  /*4230*/  ISETP.NE.AND P0, PT, R37, R24, PT ;  /* 0x000000182500720c */ /* 0x000fe20003f05270 */
[----:B------:R-:W-:Y:S01]  /*4240*/  BSSY.RECONVERGENT B6, `(.L_x_59) ;  /* 0x00000c9000067945 */ /* 0x000fe20003800200 */
[----:B------:R-:W-:-:S04]  /*4250*/  LOP3.LUT R0, R42, 0x1, RZ, 0xc0, !PT ;  /* 0x000000012a007812 */ /* 0x000fc800078ec0ff */
[----:B------:R-:W-:-:S13]  /*4260*/  ISETP.NE.U32.OR P0, PT, R0, 0x1, !P0 ;  /* 0x000000010000780c */ /* 0x000fda0004705470 */
[----:B------:R-:W-:Y:S05]  /*4270*/  @P0 BRA `(.L_x_60) ;  /* 0x0000000c00140947 */ /* 0x000fea0003800000 */
[----:B------:R-:W0:Y:S01]  /*4280*/  S2UR UR5, SR_CgaCtaId ;  /* 0x00000000000579c3 */ /* 0x000e220000008800 */
[----:B------:R-:W-:Y:S01]  /*4290*/  UMOV UR4, 0x400 ;  /* 0x0000040000047882 */ /* 0x000fe20000000000 */
[----:B------:R-:W-:-:S06]  /*42a0*/  MOV R0, 0x0 ;  /* 0x0000000000007802 */ /* 0x000fcc0000000f00 */
[----:B------:R1:W2:Y:S01]  /*42b0*/  LDC.64 R8, c[0x4][R0] ;  /* 0x0100000000087b82 */ /* 0x0002a20000000a00 */
[----:B0-----:R-:W-:-:S06]  /*42c0*/  ULEA UR4, UR5, UR4, 0x18 ;  /* 0x0000000405047291 */ /* 0x001fcc000f8ec0ff */
[----:B------:R-:W-:-:S05]  /*42d0*/  LEA R24, R24, UR4, 0x5 ;  /* 0x0000000418187c11 */ /* 0x000fca000f8e28ff */
[----:B------:R-:W0:Y:S01]  /*42e0*/  LDS.128 R4, [R24] ;  /* 0x0000000018047984 */ /* 0x000e220000000c00 */
[----:B------:R-:W3:Y:S03]  /*42f0*/  LDCU UR4, c[0x0][0x2f8] ;  /* 0x00005f00ff0477ac */ /* 0x000ee60008000800 */
[----:B------:R-:W4:Y:S01]  /*4300*/  LDS.64 R34, [R24+0x10] ;  /* 0x0000100018227984 */ /* 0x000f220000000a00 */
[----:B---3--:R-:W-:Y:S01]  /*4310*/  VIADD R25, R2, -UR4 ;  /* 0x8000000402197c36 */ /* 0x008fe20008000000 */
[----:B------:R-:W3:Y:S01]  /*4320*/  LDCU.64 UR4, c[0x4][0x20] ;  /* 0x01000400ff0477ac */ /* 0x000ee20008000a00 */
[----:B0----5:R-:W-:Y:S02]  /*4330*/  DADD R26, R28, -R4 ;  /* 0x000000001c1a7229 */ /* 0x021fe40000000804 */
[----:B------:R-:W-:Y:S01]  /*4340*/  DADD R48, R30, -R6 ;  /* 0x000000001e307229 */ /* 0x000fe20000000806 */
[----:B---3--:R-:W-:Y:S01]  /*4350*/  IMAD.U32 R4, RZ, RZ, UR4 ;  /* 0x00000004ff047e24 */ /* 0x008fe2000f8e00ff */
[----:B----4-:R-:W-:Y:S01]  /*4360*/  DADD R34, R40, -R34 ;  /* 0x0000000028227229 */ /* 0x010fe20000000822 */
[----:B------:R-:W-:-:S02]  /*4370*/  IMAD.U32 R5, RZ, RZ, UR5 ;  /* 0x00000005ff057e24 */ /* 0x000fc4000f8e00ff */
[----:B------:R1:W-:Y:S01]  /*4380*/  STL.64 [R25], R26 ;  /* 0x0000001a19007387 */ /* 0x0003e20000100a00 */
[----:B------:R-:W-:Y:S02]  /*4390*/  IMAD.MOV.U32 R6, RZ, RZ, R2 ;  /* 0x000000ffff067224 */ /* 0x000fe400078e0002 */
[----:B------:R-:W-:Y:S01]  /*43a0*/  IMAD.MOV.U32 R7, RZ, RZ, R36 ;  /* 0x000000ffff077224 */ /* 0x000fe200078e0024 */
[----:B------:R1:W-:Y:S04]  /*43b0*/  STL.64 [R25+0x8], R48 ;  /* 0x0000083019007387 */ /* 0x0003e80000100a00 */
[----:B--2---:R1:W-:Y:S02]  /*43c0*/  STL.64 [R25+0x10], R26 ;  /* 0x0000101a19007387 */ /* 0x0043e40000100a00 */
[----:B------:R-:W-:-:S07]  /*43d0*/  LEPC R20, `(.L_x_61) ;  /* 0x000000001014794e */ /* 0x000fce0000000000 */
[----:B-1----:R-:W-:Y:S05]  /*43e0*/  CALL.ABS.NOINC R8 ;  /* 0x0000000008007343 */ /* 0x002fea0003c00000 */
.L_x_61:
        /* <DEDUP_REMOVED lines=23> */
.L_x_63:
[----:B------:R-:W-:Y:S05]  /*4560*/  BSYNC.RECONVERGENT B0 ;  /* 0x0000000000007941 */ /* 0x000fea0003800200 */
.L_x_62:
        /* <DEDUP_REMOVED lines=27> */
.L_x_65:
[----:B------:R-:W-:Y:S05]  /*4720*/  BSYNC.RECONVERGENT B1 ;  /* 0x0000000000017941 */ /* 0x000fea0003800200 */
.L_x_64:
        /* <DEDUP_REMOVED lines=13> */
.L_x_66:
        /* <DEDUP_REMOVED lines=11> */
.L_x_67:
        /* <DEDUP_REMOVED lines=23> */
.L_x_69:
[----:B------:R-:W-:Y:S05]  /*4a20*/  BSYNC.RECONVERGENT B1 ;  /* 0x0000000000017941 */ /* 0x000fea0003800200 */
.L_x_68:
        /* <DEDUP_REMOVED lines=23> */
.L_x_71:
[----:B------:R-:W-:Y:S05]  /*4ba0*/  BSYNC.RECONVERGENT B1 ;  /* 0x0000000000017941 */ /* 0x000fea0003800200 */
.L_x_70:
        /* <DEDUP_REMOVED lines=23> */
.L_x_73:
[----:B------:R-:W-:Y:S05]  /*4d20*/  BSYNC.RECONVERGENT B1 ;  /* 0x0000000000017941 */ /* 0x000fea0003800200 */
.L_x_72:
        /* <DEDUP_REMOVED lines=12> */
.L_x_74:
[-C--:B------:R-:W-:Y:S01]  /*4df0*/  DFMA R16, R32, R50.reuse, R16 ;  /* 0x000000322010722b */ /* 0x080fe20000000010 */
[----:B------:R0:W1:Y:S01]  /*4e00*/  LDC.64 R8, c[0x4][R24] ;  /* 0x0100000018087b82 */ /* 0x0000620000000a00 */
[-C--:B------:R-:W-:Y:S01]  /*4e10*/  DFMA R18, R26, R50.reuse, R18 ;  /* 0x000000321a12722b */ /* 0x080fe20000000012 */
[----:B------:R-:W2:Y:S01]  /*4e20*/  LDCU.64 UR4, c[0x4][0x40] ;  /* 0x01000800ff0477ac */ /* 0x000ea20008000a00 */
[----:B------:R-:W-:Y:S01]  /*4e30*/  DFMA R22, R48, R50, R22 ;  /* 0x000000323016722b */ /* 0x000fe20000000016 */
[----:B------:R-:W-:Y:S02]  /*4e40*/  IMAD.MOV.U32 R6, RZ, RZ, R2 ;  /* 0x000000ffff067224 */ /* 0x000fe400078e0002 */
[----:B------:R0:W-:Y:S01]  /*4e50*/  STL.64 [R25], R16 ;  /* 0x0000001019007387 */ /* 0x0001e20000100a00 */
[----:B------:R-:W-:-:S03]  /*4e60*/  IMAD.MOV.U32 R7, RZ, RZ, R36 ;  /* 0x000000ffff077224 */ /* 0x000fc600078e0024 */
[----:B------:R0:W-:Y:S04]  /*4e70*/  STL.64 [R25+0x8], R18 ;  /* 0x0000081219007387 */ /* 0x0001e80000100a00 */
[----:B------:R0:W-:Y:S01]  /*4e80*/  STL.64 [R25+0x10], R22 ;  /* 0x0000101619007387 */ /* 0x0001e20000100a00 */
[----:B--2---:R-:W-:Y:S02]  /*4e90*/  IMAD.U32 R4, RZ, RZ, UR4 ;  /* 0x00000004ff047e24 */ /* 0x004fe4000f8e00ff */
[----:B------:R-:W-:-:S07]  /*4ea0*/  IMAD.U32 R5, RZ, RZ, UR5 ;  /* 0x00000005ff057e24 */ /* 0x000fce000f8e00ff */
[----:B------:R-:W-:-:S07]  /*4eb0*/  LEPC R20, `(.L_x_60) ;  /* 0x000000001014794e */ /* 0x000fce0000000000 */
[----:B01----:R-:W-:Y:S05]  /*4ec0*/  CALL.ABS.NOINC R8 ;  /* 0x0000000008007343 */ /* 0x003fea0003c00000 */
.L_x_60:
[----:B------:R-:W-:Y:S05]  /*4ed0*/  BSYNC.RECONVERGENT B6 ;  /* 0x0000000000067941 */ /* 0x000fea0003800200 */
.L_x_59:
[----:B------:R-:W-:Y:S01]  /*4ee0*/  ISETP.NE.AND P6, PT, R46, RZ, PT ;  /* 0x000000ff2e00720c */ /* 0x000fe20003fc5270 */
[----:B------:R-:W-:-:S12]  /*4ef0*/  VIADD R44, R44, 0x1 ;  /* 0x000000012c2c7836 */ /* 0x000fd80000000000 */
[----:B------:R-:W-:Y:S05]  /*4f00*/  @!P6 BRA `(.L_x_75) ;  /* 0xffffffd80020e947 */ /* 0x000fea000383ffff */
.L_x_24:
[----:B------:R-:W0:Y:S01]  /*4f10*/  LDC.64 R8, c[0x0][0x388] ;  /* 0x0000e200ff087b82 */ /* 0x000e220000000a00 */
[----:B------:R-:W-:Y:S05]  /*4f20*/  WARPSYNC.ALL ;  /* 0x0000000000007948 */ /* 0x000fea0003800000 */
[C---:B------:R-:W-:Y:S02]  /*4f30*/  R2UR UR4, R38.reuse ;  /* 0x00000000260472ca */ /* 0x040fe400000e0000 */
[----:B------:R-:W-:Y:S02]  /*4f40*/  R2UR UR5, R39 ;  /* 0x00000000270572ca */ /* 0x000fe400000e0000 */
[----:B------:R-:W-:-:S02]  /*4f50*/  R2UR UR6, R38 ;  /* 0x00000000260672ca */ /* 0x000fc400000e0000 */
[C---:B------:R-:W-:Y:S02]  /*4f60*/  R2UR UR7, R39.reuse ;  /* 0x00000000270772ca */ /* 0x040fe400000e0000 */
[C---:B------:R-:W-:Y:S02]  /*4f70*/  R2UR UR8, R38.reuse ;  /* 0x00000000260872ca */ /* 0x040fe400000e0000 */
[----:B------:R-:W-:Y:S01]  /*4f80*/  R2UR UR9, R39 ;  /* 0x00000000270972ca */ /* 0x000fe200000e0000 */
[----:B0-----:R-:W-:Y:S01]  /*4f90*/  IMAD.WIDE R8, R43, 0x18, R8 ;  /* 0x000000182b087825 */ /* 0x001fe200078e0208 */
[----:B------:R-:W-:Y:S06]  /*4fa0*/  BAR.SYNC.DEFER_BLOCKING 0x0 ;  /* 0x0000000000007b1d */ /* 0x000fec0000010000 */
[----:B------:R-:W2:Y:S01]  /*4fb0*/  LDG.E.64 R4, desc[UR4][R8.64] ;  /* 0x0000000408047981 */ /* 0x000ea2000c1e1b00 */
[----:B------:R-:W2:Y:S03]  /*4fc0*/  LDCU.64 UR4, c[0x0][0x398] ;  /* 0x00007300ff0477ac */ /* 0x000ea60008000a00 */
[----:B------:R-:W3:Y:S04]  /*4fd0*/  LDG.E.64 R6, desc[UR6][R8.64+0x8] ;  /* 0x0000080608067981 */ /* 0x000ee8000c1e1b00 */
[----:B------:R-:W4:Y:S01]  /*4fe0*/  LDG.E.64 R10, desc[UR8][R8.64+0x10] ;  /* 0x00001008080a7981 */ /* 0x000f22000c1e1b00 */
[----:B------:R-:W-:-:S02]  /*4ff0*/  R2UR UR6, R38 ;  /* 0x00000000260672ca */ /* 0x000fc400000e0000 */
[C---:B------:R-:W-:Y:S02]  /*5000*/  R2UR UR7, R39.reuse ;  /* 0x00000000270772ca */ /* 0x040fe400000e0000 */
[C---:B------:R-:W-:Y:S02]  /*5010*/  R2UR UR8, R38.reuse ;  /* 0x00000000260872ca */ /* 0x040fe400000e0000 */
[C---:B------:R-:W-:Y:S02]  /*5020*/  R2UR UR9, R39.reuse ;  /* 0x00000000270972ca */ /* 0x040fe400000e0000 */
[----:B------:R-:W-:Y:S02]  /*5030*/  R2UR UR10, R38 ;  /* 0x00000000260a72ca */ /* 0x000fe400000e0000 */
[----:B------:R-:W-:Y:S02]  /*5040*/  R2UR UR11, R39 ;  /* 0x00000000270b72ca */ /* 0x000fe400000e0000 */
[----:B------:R-:W-:Y:S01]  /*5050*/  MOV R0, 0x0 ;  /* 0x0000000000007802 */ /* 0x000fe20000000f00 */
[----:B--2---:R-:W-:-:S02]  /*5060*/  DFMA R16, R16, UR4, R4 ;  /* 0x0000000410107c2b */ /* 0x004fc40008000004 */
[----:B---3--:R-:W-:Y:S01]  /*5070*/  DFMA R18, R18, UR4, R6 ;  /* 0x0000000412127c2b */ /* 0x008fe20008000006 */
[----:B------:R-:W-:-:S04]  /*5080*/  IMAD.MOV.U32 R6, RZ, RZ, R2 ;  /* 0x000000ffff067224 */ /* 0x000fc800078e0002 */
[----:B------:R0:W-:Y:S01]  /*5090*/  STG.E.64 desc[UR6][R8.64], R16 ;  /* 0x0000001008007986 */ /* 0x0001e2000c101b06 */
[----:B----4-:R-:W-:Y:S01]  /*50a0*/  DFMA R22, R22, UR4, R10 ;  /* 0x0000000416167c2b */ /* 0x010fe2000800000a */
[----:B------:R-:W1:Y:S01]  /*50b0*/  LDCU.64 UR4, c[0x4][0x48] ;  /* 0x01000900ff0477ac */ /* 0x000e620008000a00 */
[----:B------:R0:W2:Y:S01]  /*50c0*/  LDC.64 R10, c[0x4][R0] ;  /* 0x01000000000a7b82 */ /* 0x0000a20000000a00 */
[----:B------:R0:W-:Y:S01]  /*50d0*/  STL.64 [R1], R16 ;  /* 0x0000001001007387 */ /* 0x0001e20000100a00 */
[----:B------:R-:W-:-:S03]  /*50e0*/  IMAD.MOV.U32 R7, RZ, RZ, R36 ;  /* 0x000000ffff077224 */ /* 0x000fc600078e0024 */
[----:B------:R0:W-:Y:S04]  /*50f0*/  STG.E.64 desc[UR8][R8.64+0x8], R18 ;  /* 0x0000081208007986 */ /* 0x0001e8000c101b08 */
[----:B------:R0:W-:Y:S04]  /*5100*/  STL.64 [R1+0x8], R18 ;  /* 0x0000081201007387 */ /* 0x0001e80000100a00 */
[----:B------:R0:W-:Y:S04]  /*5110*/  STG.E.64 desc[UR10][R8.64+0x10], R22 ;  /* 0x0000101608007986 */ /* 0x0001e8000c101b0a */
[----:B------:R0:W-:Y:S01]  /*5120*/  STL.64 [R1+0x10], R22 ;  /* 0x0000101601007387 */ /* 0x0001e20000100a00 */
[----:B-1----:R-:W-:-:S02]  /*5130*/  IMAD.U32 R4, RZ, RZ, UR4 ;  /* 0x00000004ff047e24 */ /* 0x002fc4000f8e00ff */
[----:B------:R-:W-:-:S07]  /*5140*/  IMAD.U32 R5, RZ, RZ, UR5 ;  /* 0x00000005ff057e24 */ /* 0x000fce000f8e00ff */
[----:B------:R-:W-:-:S07]  /*5150*/  LEPC R20, `(.L_x_76) ;  /* 0x000000001014794e */ /* 0x000fce0000000000 */
[----:B0-2--5:R-:W-:Y:S05]  /*5160*/  CALL.ABS.NOINC R10 ;  /* 0x000000000a007343 */ /* 0x025fea0003c00000 */
.L_x_76:
[----:B------:R-:W-:Y:S05]  /*5170*/  EXIT ;  /* 0x000000000000794d */ /* 0x000fea0003800000 */
        .weak           $__internal_0_$__cuda_sm20_div_rn_f64_full
        .type           $__internal_0_$__cuda_sm20_div_rn_f64_full,@function
        .size           $__internal_0_$__cuda_sm20_div_rn_f64_full,($__internal_1_$__cuda_sm20_dsqrt_rn_f64_mediumpath_v1 - $__internal_0_$__cuda_sm20_div_rn_f64_full)
$__internal_0_$__cuda_sm20_div_rn_f64_full:
[----:B------:R-:W-:Y:S01]  /*5180*/  IMAD.MOV.U32 R13, RZ, RZ, R3 ;  /* 0x000000ffff0d7224 */ /* 0x000fe200078e0003 */
[----:B------:R-:W-:Y:S01]  /*5190*/  FSETP.GEU.AND P0, PT, |R5|, 1.469367938527859385e-39, PT ;  /* 0x001000000500780b */ /* 0x000fe20003f0e200 */
[----:B------:R-:W-:Y:S01]  /*51a0*/  IMAD.MOV.U32 R11, RZ, RZ, R5 ;  /* 0x000000ffff0b7224 */ /* 0x000fe200078e0005 */
[----:B------:R-:W-:Y:S01]  /*51b0*/  BSSY.RECONVERGENT B0, `(.L_x_77) ;  /* 0x000005d000007945 */ /* 0x000fe20003800200 */
[----:B------:R-:W-:Y:S01]  /*51c0*/  IMAD.MOV.U32 R12, RZ, RZ, R6 ;  /* 0x000000ffff0c7224 */ /* 0x000fe200078e0006 */
[C---:B------:R-:W-:Y:S01]  /*51d0*/  FSETP.GEU.AND P2, PT, |R13|.reuse, 1.469367938527859385e-39, PT ;  /* 0x001000000d00780b */ /* 0x040fe20003f4e200 */
[----:B------:R-:W-:Y:S01]  /*51e0*/  IMAD.MOV.U32 R10, RZ, RZ, R4 ;  /* 0x000000ffff0a7224 */ /* 0x000fe200078e0004 */
[----:B------:R-:W-:Y:S01]  /*51f0*/  LOP3.LUT R3, R13, 0x7ff00000, RZ, 0xc0, !PT ;  /* 0x7ff000000d037812 */ /* 0x000fe200078ec0ff */
[----:B------:R-:W-:Y:S01]  /*5200*/  IMAD.MOV.U32 R54, RZ, RZ, R12 ;  /* 0x000000ffff367224 */ /* 0x000fe200078e000c */
[----:B------:R-:W-:Y:S01]  /*5210*/  LOP3.LUT R6, R5, 0x800fffff, RZ, 0xc0, !PT ;  /* 0x800fffff05067812 */ /* 0x000fe200078ec0ff */
[----:B------:R-:W-:-:S03]  /*5220*/  IMAD.MOV.U32 R14, RZ, RZ, 0x1 ;  /* 0x00000001ff0e7424 */ /* 0x000fc600078e00ff */
[----:B------:R-:W-:Y:S02]  /*5230*/  LOP3.LUT R9, R6, 0x3ff00000, RZ, 0xfc, !PT ;  /* 0x3ff0000006097812 */ /* 0x000fe400078efcff */
[----:B------:R-:W-:-:S03]  /*5240*/  LOP3.LUT R6, R5, 0x7ff00000, RZ, 0xc0, !PT ;  /* 0x7ff0000005067812 */ /* 0x000fc600078ec0ff */
[----:B------:R-:W-:Y:S01]  /*5250*/  @!P2 LOP3.LUT R8, R11, 0x7ff00000, RZ, 0xc0, !PT ;  /* 0x7ff000000b08a812 */ /* 0x000fe200078ec0ff */
[----:B------:R-:W-:Y:S01]  /*5260*/  @!P2 IMAD.MOV.U32 R56, RZ, RZ, RZ ;  /* 0x000000ffff38a224 */ /* 0x000fe200078e00ff */
[C---:B------:R-:W-:Y:S02]  /*5270*/  ISETP.GE.U32.AND P1, PT, R3.reuse, R6, PT ;  /* 0x000000060300720c */ /* 0x040fe40003f26070 */
[----:B------:R-:W-:Y:S01]  /*5280*/  @!P2 ISETP.GE.U32.AND P3, PT, R3, R8, PT ;  /* 0x000000080300a20c */ /* 0x000fe20003f66070 */
[----:B------:R-:W-:Y:S01]  /*5290*/  IMAD.MOV.U32 R8, RZ, RZ, R4 ;  /* 0x000000ffff087224 */ /* 0x000fe200078e0004 */
[----:B------:R-:W-:Y:S01]  /*52a0*/  @!P0 DMUL R8, R10, 8.98846567431157953865e+307 ;  /* 0x7fe000000a088828 */ /* 0x000fe20000000000 */
[----:B------:R-:W-:-:S05]  /*52b0*/  IMAD.MOV.U32 R4, RZ, RZ, 0x1ca00000 ;  /* 0x1ca00000ff047424 */ /* 0x000fca00078e00ff */
[----:B------:R-:W0:Y:S01]  /*52c0*/  MUFU.RCP64H R15, R9 ;  /* 0x00000009000f7308 */ /* 0x000e220000001800 */
[C---:B------:R-:W-:Y:S02]  /*52d0*/  @!P2 SEL R5, R4.reuse, 0x63400000, !P3 ;  /* 0x634000000405a807 */ /* 0x040fe40005800000 */
[----:B------:R-:W-:Y:S02]  /*52e0*/  SEL R7, R4, 0x63400000, !P1 ;  /* 0x6340000004077807 */ /* 0x000fe40004800000 */
[--C-:B------:R-:W-:Y:S02]  /*52f0*/  @!P2 LOP3.LUT R5, R5, 0x80000000, R13.reuse, 0xf8, !PT ;  /* 0x800000000505a812 */ /* 0x100fe400078ef80d */
[----:B------:R-:W-:Y:S02]  /*5300*/  LOP3.LUT R55, R7, 0x800fffff, R13, 0xf8, !PT ;  /* 0x800fffff07377812 */ /* 0x000fe400078ef80d */
[----:B------:R-:W-:Y:S01]  /*5310*/  @!P2 LOP3.LUT R57, R5, 0x100000, RZ, 0xfc, !PT ;  /* 0x001000000539a812 */ /* 0x000fe200078efcff */
[----:B------:R-:W-:Y:S01]  /*5320*/  IMAD.MOV.U32 R5, RZ, RZ, R3 ;  /* 0x000000ffff057224 */ /* 0x000fe200078e0003 */
[----:B------:R-:W-:-:S04]  /*5330*/  @!P0 LOP3.LUT R6, R9, 0x7ff00000, RZ, 0xc0, !PT ;  /* 0x7ff0000009068812 */ /* 0x000fc800078ec0ff */
[----:B------:R-:W-:Y:S02]  /*5340*/  @!P2 DFMA R54, R54, 2, -R56 ;  /* 0x400000003636a82b */ /* 0x000fe40000000838 */
[----:B0-----:R-:W-:-:S08]  /*5350*/  DFMA R56, R14, -R8, 1 ;  /* 0x3ff000000e38742b */ /* 0x001fd00000000808 */
[----:B------:R-:W-:Y:S01]  /*5360*/  DFMA R56, R56, R56, R56 ;  /* 0x000000383838722b */ /* 0x000fe20000000038 */
[----:B------:R-:W-:-:S05]  /*5370*/  @!P2 LOP3.LUT R5, R55, 0x7ff00000, RZ, 0xc0, !PT ;  /* 0x7ff000003705a812 */ /* 0x000fca00078ec0ff */
[----:B------:R-:W-:Y:S02]  /*5380*/  VIADD R7, R5, 0xffffffff ;  /* 0xffffffff05077836 */ /* 0x000fe40000000000 */
[----:B------:R-:W-:-:S03]  /*5390*/  DFMA R14, R14, R56, R14 ;  /* 0x000000380e0e722b */ /* 0x000fc6000000000e */
[----:B------:R-:W-:Y:S01]  /*53a0*/  ISETP.GT.U32.AND P0, PT, R7, 0x7feffffe, PT ;  /* 0x7feffffe0700780c */ /* 0x000fe20003f04070 */
[----:B------:R-:W-:-:S04]  /*53b0*/  VIADD R7, R6, 0xffffffff ;  /* 0xffffffff06077836 */ /* 0x000fc80000000000 */
[----:B------:R-:W-:Y:S01]  /*53c0*/  DFMA R58, R14, -R8, 1 ;  /* 0x3ff000000e3a742b */ /* 0x000fe20000000808 */
[----:B------:R-:W-:-:S07]  /*53d0*/  ISETP.GT.U32.OR P0, PT, R7, 0x7feffffe, P0 ;  /* 0x7feffffe0700780c */ /* 0x000fce0000704470 */
[----:B------:R-:W-:-:S08]  /*53e0*/  DFMA R58, R14, R58, R14 ;  /* 0x0000003a0e3a722b */ /* 0x000fd0000000000e */
[----:B------:R-:W-:-:S08]  /*53f0*/  DMUL R56, R58, R54 ;  /* 0x000000363a387228 */ /* 0x000fd00000000000 */
[----:B------:R-:W-:-:S08]  /*5400*/  DFMA R14, R56, -R8, R54 ;  /* 0x80000008380e722b */ /* 0x000fd00000000036 */
[----:B------:R-:W-:Y:S01]  /*5410*/  DFMA R14, R58, R14, R56 ;  /* 0x0000000e3a0e722b */ /* 0x000fe20000000038 */
[----:B------:R-:W-:Y:S10]  /*5420*/  @P0 BRA `(.L_x_78) ;  /* 0x0000000000740947 */ /* 0x000ff40003800000 */
[----:B------:R-:W-:-:S04]  /*5430*/  LOP3.LUT R6, R11, 0x7ff00000, RZ, 0xc0, !PT ;  /* 0x7ff000000b067812 */ /* 0x000fc800078ec0ff */
[CC--:B------:R-:W-:Y:S02]  /*5440*/  ISETP.GE.U32.AND P0, PT, R3.reuse, R6.reuse, PT ;  /* 0x000000060300720c */ /* 0x0c0fe40003f06070 */
[----:B------:R-:W-:Y:S02]  /*5450*/  VIADDMNMX R3, R3, -R6, 0xb9600000, !PT ;  /* 0xb960000003037446 */ /* 0x000fe40007800906 */
[----:B------:R-:W-:Y:S02]  /*5460*/  SEL R4, R4, 0x63400000, !P0 ;  /* 0x6340000004047807 */ /* 0x000fe40004000000 */
[----:B------:R-:W-:-:S05]  /*5470*/  VIMNMX R3, PT, PT, R3, 0x46a00000, PT ;  /* 0x46a0000003037848 */ /* 0x000fca0003fe0100 */
[----:B------:R-:W-:Y:S02]  /*5480*/  IMAD.IADD R3, R3, 0x1, -R4 ;  /* 0x0000000103037824 */ /* 0x000fe400078e0a04 */
[----:B------:R-:W-:Y:S02]  /*5490*/  IMAD.MOV.U32 R4, RZ, RZ, RZ ;  /* 0x000000ffff047224 */ /* 0x000fe400078e00ff */
[----:B------:R-:W-:-:S06]  /*54a0*/  VIADD R5, R3, 0x7fe00000 ;  /* 0x7fe0000003057836 */ /* 0x000fcc0000000000 */
[----:B------:R-:W-:-:S10]  /*54b0*/  DMUL R56, R14, R4 ;  /* 0x000000040e387228 */ /* 0x000fd40000000000 */
[----:B------:R-:W-:-:S13]  /*54c0*/  FSETP.GTU.AND P0, PT, |R57|, 1.469367938527859385e-39, PT ;  /* 0x001000003900780b */ /* 0x000fda0003f0c200 */
[----:B------:R-:W-:Y:S05]  /*54d0*/  @P0 BRA `(.L_x_79) ;  /* 0x0000000000a80947 */ /* 0x000fea0003800000 */
[----:B------:R-:W-:-:S06]  /*54e0*/  DFMA R8, R14, -R8, R54 ;  /* 0x800000080e08722b */ /* 0x000fcc0000000036 */
[----:B------:R-:W-:-:S04]  /*54f0*/  IMAD.MOV.U32 R8, RZ, RZ, RZ ;  /* 0x000000ffff087224 */ /* 0x000fc800078e00ff */
[C---:B------:R-:W-:Y:S02]  /*5500*/  FSETP.NEU.AND P0, PT, R9.reuse, RZ, PT ;  /* 0x000000ff0900720b */ /* 0x040fe40003f0d000 */
[----:B------:R-:W-:-:S04]  /*5510*/  LOP3.LUT R4, R9, 0x80000000, R11, 0x48, !PT ;  /* 0x8000000009047812 */ /* 0x000fc800078e480b */
[----:B------:R-:W-:-:S07]  /*5520*/  LOP3.LUT R9, R4, R5, RZ, 0xfc, !PT ;  /* 0x0000000504097212 */ /* 0x000fce00078efcff */
[----:B------:R-:W-:Y:S05]  /*5530*/  @!P0 BRA `(.L_x_79) ;  /* 0x0000000000908947 */ /* 0x000fea0003800000 */
[----:B------:R-:W-:Y:S01]  /*5540*/  IMAD.MOV R7, RZ, RZ, -R3 ;  /* 0x000000ffff077224 */ /* 0x000fe200078e0a03 */
[----:B------:R-:W-:Y:S01]  /*5550*/  IADD3 R3, PT, PT, -R3, -0x43300000, RZ ;  /* 0xbcd0000003037810 */ /* 0x000fe20007ffe1ff */
[----:B------:R-:W-:-:S06]  /*5560*/  IMAD.MOV.U32 R6, RZ, RZ, RZ ;  /* 0x000000ffff067224 */ /* 0x000fcc00078e00ff */
[----:B------:R-:W-:Y:S02]  /*5570*/  DFMA R6, R56, -R6, R14 ;  /* 0x800000063806722b */ /* 0x000fe4000000000e */
[----:B------:R-:W-:-:S08]  /*5580*/  DMUL.RP R14, R14, R8 ;  /* 0x000000080e0e7228 */ /* 0x000fd00000008000 */
[----:B------:R-:W-:Y:S02]  /*5590*/  FSETP.NEU.AND P0, PT, |R7|, R3, PT ;  /* 0x000000030700720b */ /* 0x000fe40003f0d200 */
[----:B------:R-:W-:Y:S02]  /*55a0*/  LOP3.LUT R3, R15, R4, RZ, 0x3c, !PT ;  /* 0x000000040f037212 */ /* 0x000fe400078e3cff */
[----:B------:R-:W-:Y:S02]  /*55b0*/  FSEL R4, R14, R56, !P0 ;  /* 0x000000380e047208 */ /* 0x000fe40004000000 */
[----:B------:R-:W-:-:S03]  /*55c0*/  FSEL R5, R3, R57, !P0 ;  /* 0x0000003903057208 */ /* 0x000fc60004000000 */
[----:B------:R-:W-:Y:S02]  /*55d0*/  IMAD.MOV.U32 R56, RZ, RZ, R4 ;  /* 0x000000ffff387224 */ /* 0x000fe400078e0004 */
[----:B------:R-:W-:Y:S01]  /*55e0*/  IMAD.MOV.U32 R57, RZ, RZ, R5 ;  /* 0x000000ffff397224 */ /* 0x000fe200078e0005 */
[----:B------:R-:W-:Y:S06]  /*55f0*/  BRA `(.L_x_79) ;  /* 0x0000000000607947 */ /* 0x000fec0003800000 */
.L_x_78:
[----:B------:R-:W-:-:S14]  /*5600*/  DSETP.NAN.AND P0, PT, R12, R12, PT ;  /* 0x0000000c0c00722a */ /* 0x000fdc0003f08000 */
[----:B------:R-:W-:Y:S05]  /*5610*/  @P0 BRA `(.L_x_80) ;  /* 0x00000000004c0947 */ /* 0x000fea0003800000 */
[----:B------:R-:W-:-:S14]  /*5620*/  DSETP.NAN.AND P0, PT, R10, R10, PT ;  /* 0x0000000a0a00722a */ /* 0x000fdc0003f08000 */
[----:B------:R-:W-:Y:S05]  /*5630*/  @P0 BRA `(.L_x_81) ;  /* 0x0000000000340947 */ /* 0x000fea0003800000 */
[----:B------:R-:W-:Y:S01]  /*5640*/  ISETP.NE.AND P0, PT, R5, R6, PT ;  /* 0x000000060500720c */ /* 0x000fe20003f05270 */
[----:B------:R-:W-:Y:S02]  /*5650*/  IMAD.MOV.U32 R56, RZ, RZ, 0x0 ;  /* 0x00000000ff387424 */ /* 0x000fe400078e00ff */
[----:B------:R-:W-:-:S10]  /*5660*/  IMAD.MOV.U32 R57, RZ, RZ, -0x80000 ;  /* 0xfff80000ff397424 */ /* 0x000fd400078e00ff */
[----:B------:R-:W-:Y:S05]  /*5670*/  @!P0 BRA `(.L_x_79) ;  /* 0x0000000000408947 */ /* 0x000fea0003800000 */
[----:B------:R-:W-:Y:S02]  /*5680*/  ISETP.NE.AND P0, PT, R5, 0x7ff00000, PT ;  /* 0x7ff000000500780c */ /* 0x000fe40003f05270 */
[----:B------:R-:W-:Y:S02]  /*5690*/  LOP3.LUT R3, R13, 0x80000000, R11, 0x48, !PT ;  /* 0x800000000d037812 */ /* 0x000fe400078e480b */
[----:B------:R-:W-:-:S13]  /*56a0*/  ISETP.EQ.OR P0, PT, R6, RZ, !P0 ;  /* 0x000000ff0600720c */ /* 0x000fda0004702670 */
[----:B------:R-:W-:Y:S01]  /*56b0*/  @P0 LOP3.LUT R4, R3, 0x7ff00000, RZ, 0xfc, !PT ;  /* 0x7ff0000003040812 */ /* 0x000fe200078efcff */
[----:B------:R-:W-:Y:S02]  /*56c0*/  @!P0 IMAD.MOV.U32 R56, RZ, RZ, RZ ;  /* 0x000000ffff388224 */ /* 0x000fe400078e00ff */
[----:B------:R-:W-:Y:S02]  /*56d0*/  @!P0 IMAD.MOV.U32 R57, RZ, RZ, R3 ;  /* 0x000000ffff398224 */ /* 0x000fe400078e0003 */
[----:B------:R-:W-:Y:S02]  /*56e0*/  @P0 IMAD.MOV.U32 R56, RZ, RZ, RZ ;  /* 0x000000ffff380224 */ /* 0x000fe400078e00ff */
[----:B------:R-:W-:Y:S01]  /*56f0*/  @P0 IMAD.MOV.U32 R57, RZ, RZ, R4 ;  /* 0x000000ffff390224 */ /* 0x000fe200078e0004 */
[----:B------:R-:W-:Y:S06]  /*5700*/  BRA `(.L_x_79) ;  /* 0x00000000001c7947 */ /* 0x000fec0003800000 */
.L_x_81:
[----:B------:R-:W-:Y:S01]  /*5710*/  LOP3.LUT R3, R11, 0x80000, RZ, 0xfc, !PT ;  /* 0x000800000b037812 */ /* 0x000fe200078efcff */
[----:B------:R-:W-:-:S04]  /*5720*/  IMAD.MOV.U32 R56, RZ, RZ, R10 ;  /* 0x000000ffff387224 */ /* 0x000fc800078e000a */
[----:B------:R-:W-:Y:S01]  /*5730*/  IMAD.MOV.U32 R57, RZ, RZ, R3 ;  /* 0x000000ffff397224 */ /* 0x000fe200078e0003 */
[----:B------:R-:W-:Y:S06]  /*5740*/  BRA `(.L_x_79) ;  /* 0x00000000000c7947 */ /* 0x000fec0003800000 */
.L_x_80:
[----:B------:R-:W-:Y:S01]  /*5750*/  LOP3.LUT R3, R13, 0x80000, RZ, 0xfc, !PT ;  /* 0x000800000d037812 */ /* 0x000fe200078efcff */
[----:B------:R-:W-:-:S04]  /*5760*/  IMAD.MOV.U32 R56, RZ, RZ, R12 ;  /* 0x000000ffff387224 */ /* 0x000fc800078e000c */
[----:B------:R-:W-:-:S07]  /*5770*/  IMAD.MOV.U32 R57, RZ, RZ, R3 ;  /* 0x000000ffff397224 */ /* 0x000fce00078e0003 */
.L_x_79:
[----:B------:R-:W-:Y:S05]  /*5780*/  BSYNC.RECONVERGENT B0 ;  /* 0x0000000000007941 */ /* 0x000fea0003800200 */
.L_x_77:
[----:B------:R-:W-:Y:S02]  /*5790*/  IMAD.MOV.U32 R6, RZ, RZ, R0 ;  /* 0x000000ffff067224 */ /* 0x000fe400078e0000 */
[----:B------:R-:W-:Y:S02]  /*57a0*/  IMAD.MOV.U32 R7, RZ, RZ, 0x0 ;  /* 0x00000000ff077424 */ /* 0x000fe400078e00ff */
[----:B------:R-:W-:Y:S02]  /*57b0*/  IMAD.MOV.U32 R4, RZ, RZ, R56 ;  /* 0x000000ffff047224 */ /* 0x000fe400078e0038 */
[----:B------:R-:W-:Y:S01]  /*57c0*/  IMAD.MOV.U32 R3, RZ, RZ, R57 ;  /* 0x000000ffff037224 */ /* 0x000fe200078e0039 */
[----:B------:R-:W-:Y:S06]  /*57d0*/  RET.REL.NODEC R6 `(_Z11propagationPdS_jd) ;  /* 0xffffffa806087950 */ /* 0x000fec0003c3ffff */
        .weak           $__internal_1_$__cuda_sm20_dsqrt_rn_f64_mediumpath_v1
        .type           $__internal_1_$__cuda_sm20_dsqrt_rn_f64_mediumpath_v1,@function
        .size           $__internal_1_$__cuda_sm20_dsqrt_rn_f64_mediumpath_v1,(.L_x_88 - $__internal_1_$__cuda_sm20_dsqrt_rn_f64_mediumpath_v1)
$__internal_1_$__cuda_sm20_dsqrt_rn_f64_mediumpath_v1:
[----:B------:R-:W-:Y:S01]  /*57e0*/  ISETP.GE.U32.AND P0, PT, R12, -0x3400000, PT ;  /* 0xfcc000000c00780c */ /* 0x000fe20003f06070 */
[----:B------:R-:W-:-:S12]  /*57f0*/  BSSY.RECONVERGENT B1, `(.L_x_82) ;  /* 0x0000023000017945 */ /* 0x000fd80003800200 */
[----:B------:R-:W-:Y:S05]  /*5800*/  @!P0 BRA `(.L_x_83) ;  /* 0x0000000000208947 */ /* 0x000fea0003800000 */
[----:B------:R-:W-:-:S10]  /*5810*/  DFMA.RM R6, R8, R4, R6 ;  /* 0x000000040806722b */ /* 0x000fd40000004006 */
[----:B------:R-:W-:-:S05]  /*5820*/  IADD3 R4, P0, PT, R6, 0x1, RZ ;  /* 0x0000000106047810 */ /* 0x000fca0007f1e0ff */
[----:B------:R-:W-:-:S06]  /*5830*/  IMAD.X R5, RZ, RZ, R7, P0 ;  /* 0x000000ffff057224 */ /* 0x000fcc00000e0607 */
[----:B------:R-:W-:-:S08]  /*5840*/  DFMA.RP R10, -R6, R4, R10 ;  /* 0x00000004060a722b */ /* 0x000fd0000000810a */
[----:B------:R-:W-:-:S06]  /*5850*/  DSETP.GT.AND P0, PT, R10, RZ, PT ;  /* 0x000000ff0a00722a */ /* 0x000fcc0003f04000 */
[----:B------:R-:W-:Y:S02]  /*5860*/  FSEL R4, R4, R6, P0 ;  /* 0x0000000604047208 */ /* 0x000fe40000000000 */
[----:B------:R-:W-:Y:S01]  /*5870*/  FSEL R5, R5, R7, P0 ;  /* 0x0000000705057208 */ /* 0x000fe20000000000 */
[----:B------:R-:W-:Y:S06]  /*5880*/  BRA `(.L_x_84) ;  /* 0x0000000000647947 */ /* 0x000fec0003800000 */
.L_x_83:
[----:B------:R-:W-:-:S14]  /*5890*/  DSETP.NE.AND P0, PT, R10, RZ, PT ;  /* 0x000000ff0a00722a */ /* 0x000fdc0003f05000 */
[----:B------:R-:W-:Y:S05]  /*58a0*/  @!P0 BRA `(.L_x_85) ;  /* 0x0000000000588947 */ /* 0x000fea0003800000 */
[----:B------:R-:W-:-:S13]  /*58b0*/  ISETP.GE.AND P0, PT, R11, RZ, PT ;  /* 0x000000ff0b00720c */ /* 0x000fda0003f06270 */
[----:B------:R-:W-:Y:S02]  /*58c0*/  @!P0 IMAD.MOV.U32 R4, RZ, RZ, 0x0 ;  /* 0x00000000ff048424 */ /* 0x000fe400078e00ff */
[----:B------:R-:W-:Y:S01]  /*58d0*/  @!P0 IMAD.MOV.U32 R5, RZ, RZ, -0x80000 ;  /* 0xfff80000ff058424 */ /* 0x000fe200078e00ff */
[----:B------:R-:W-:Y:S06]  /*58e0*/  @!P0 BRA `(.L_x_84) ;  /* 0x00000000004c8947 */ /* 0x000fec0003800000 */
[----:B------:R-:W-:-:S13]  /*58f0*/  ISETP.GT.AND P0, PT, R11, 0x7fefffff, PT ;  /* 0x7fefffff0b00780c */ /* 0x000fda0003f04270 */
[----:B------:R-:W-:Y:S05]  /*5900*/  @P0 BRA `(.L_x_85) ;  /* 0x0000000000400947 */ /* 0x000fea0003800000 */
[----:B------:R-:W-:Y:S01]  /*5910*/  DMUL R10, R10, 8.11296384146066816958e+31 ;  /* 0x469000000a0a7828 */ /* 0x000fe20000000000 */
[----:B------:R-:W-:Y:S02]  /*5920*/  IMAD.MOV.U32 R8, RZ, RZ, RZ ;  /* 0x000000ffff087224 */ /* 0x000fe400078e00ff */
[----:B------:R-:W-:Y:S02]  /*5930*/  IMAD.MOV.U32 R4, RZ, RZ, 0x0 ;  /* 0x00000000ff047424 */ /* 0x000fe400078e00ff */
[----:B------:R-:W-:Y:S01]  /*5940*/  IMAD.MOV.U32 R5, RZ, RZ, 0x3fd80000 ;  /* 0x3fd80000ff057424 */ /* 0x000fe200078e00ff */
[----:B------:R-:W0:Y:S02]  /*5950*/  MUFU.RSQ64H R9, R11 ;  /* 0x0000000b00097308 */ /* 0x000e240000001c00 */
[----:B0-----:R-:W-:-:S08]  /*5960*/  DMUL R6, R8, R8 ;  /* 0x0000000808067228 */ /* 0x001fd00000000000 */
[----:B------:R-:W-:-:S08]  /*5970*/  DFMA R6, R10, -R6, 1 ;  /* 0x3ff000000a06742b */ /* 0x000fd00000000806 */
[----:B------:R-:W-:Y:S02]  /*5980*/  DFMA R4, R6, R4, 0.5 ;  /* 0x3fe000000604742b */ /* 0x000fe40000000004 */
[----:B------:R-:W-:-:S08]  /*5990*/  DMUL R6, R8, R6 ;  /* 0x0000000608067228 */ /* 0x000fd00000000000 */
[----:B------:R-:W-:-:S08]  /*59a0*/  DFMA R6, R4, R6, R8 ;  /* 0x000000060406722b */ /* 0x000fd00000000008 */
[----:B------:R-:W-:Y:S02]  /*59b0*/  DMUL R4, R10, R6 ;  /* 0x000000060a047228 */ /* 0x000fe40000000000 */
[----:B------:R-:W-:-:S06]  /*59c0*/  VIADD R7, R7, 0xfff00000 ;  /* 0xfff0000007077836 */ /* 0x000fcc0000000000 */
[----:B------:R-:W-:-:S08]  /*59d0*/  DFMA R8, R4, -R4, R10 ;  /* 0x800000040408722b */ /* 0x000fd0000000000a */
[----:B------:R-:W-:-:S10]  /*59e0*/  DFMA R4, R6, R8, R4 ;  /* 0x000000080604722b */ /* 0x000fd40000000004 */
[----:B------:R-:W-:Y:S01]  /*59f0*/  VIADD R5, R5, 0xfcb00000 ;  /* 0xfcb0000005057836 */ /* 0x000fe20000000000 */
[----:B------:R-:W-:Y:S06]  /*5a00*/  BRA `(.L_x_84) ;  /* 0x0000000000047947 */ /* 0x000fec0003800000 */
.L_x_85:
[----:B------:R-:W-:-:S11]  /*5a10*/  DADD R4, R10, R10 ;  /* 0x000000000a047229 */ /* 0x000fd6000000000a */
.L_x_84:
[----:B------:R-:W-:Y:S05]  /*5a20*/  BSYNC.RECONVERGENT B1 ;  /* 0x0000000000017941 */ /* 0x000fea0003800200 */
.L_x_82:
[----:B------:R-:W-:Y:S02]  /*5a30*/  IMAD.MOV.U32 R52, RZ, RZ, R4 ;  /* 0x000000ffff347224 */ /* 0x000fe400078e0004 */
[----:B------:R-:W-:Y:S02]  /*5a40*/  IMAD.MOV.U32 R53, RZ, RZ, R5 ;  /* 0x000000ffff357224 */ /* 0x000fe400078e0005 */
[----:B------:R-:W-:Y:S02]  /*5a50*/  IMAD.MOV.U32 R4, RZ, RZ, R0 ;  /* 0x000000ffff047224 */ /* 0x000fe400078e0000 */
[----:B------:R-:W-:-:S04]  /*5a60*/  IMAD.MOV.U32 R5, RZ, RZ, 0x0 ;  /* 0x00000000ff057424 */ /* 0x000fc800078e00ff */
[----:B------:R-:W-:Y:S05]  /*5a70*/  RET.REL.NODEC R4 `(_Z11propagationPdS_jd) ;  /* 0xffffffa404607950 */ /* 0x000fea0003c3ffff */
.L_x_86:
        /* <DEDUP_REMOVED lines=16> */
.L_x_88:


//--------------------- .nv.global.init           --------------------------
	.section	.nv.global.init,"aw",@progbits
.nv.global.init:
	.type		$str,@object
	.size		$str,($str$10 - $str)
$str:
        /*0000*/ 	.byte	0x44, 0x45, 0x42, 0x55, 0x47, 0x3a, 0x20, 0x64, 0x61, 0x74, 0x69, 0x20, 0x69, 0x6e, 0x69, 0x7a
        /*0010*/ 	.byte	0x69, 0x6f, 0x20, 0x6b, 0x65, 0x72, 0x6e, 0x65, 0x6c, 0x0a, 0x00
	.type		$str$10,@object
	.size		$str$10,($str$2 - $str$10)
$str$10:
        /*001b*/ 	.byte	0x25, 0x6c, 0x75, 0x2c, 0x25, 0x6c, 0x66, 0x2c, 0x25, 0x6c, 0x66, 0x2c, 0x25, 0x6c, 0x66, 0x2c
        /*002b*/ 	.byte	0x25, 0x6c, 0x66, 0x2c, 0x25, 0x6c, 0x66, 0x2c, 0x25, 0x6c, 0x66, 0x0a, 0x00
	.type		$str$2,@object
	.size		$str$2,($str$1 - $str$2)
$str$2:
        /*0038*/ 	.byte	0x44, 0x45, 0x42, 0x55, 0x47, 0x3a, 0x20, 0x64, 0x65, 0x6c, 0x74, 0x61, 0x3a, 0x20, 0x25, 0x66
        /*0048*/ 	.byte	0x2c, 0x20, 0x23, 0x65, 0x6e, 0x74, 0x73, 0x3a, 0x20, 0x25, 0x75, 0x0a, 0x00
	.type		$str$1,@object
	.size		$str$1,($str$4 - $str$1)
$str$1:
        /*0055*/ 	.byte	0x25, 0x75, 0x2c, 0x25, 0x6c, 0x66, 0x2c, 0x25, 0x6c, 0x66, 0x2c, 0x25, 0x6c, 0x66, 0x2c, 0x25
        /*0065*/ 	.byte	0x6c, 0x66, 0x2c, 0x25, 0x6c, 0x66, 0x2c, 0x25, 0x6c, 0x66, 0x20, 0x0a, 0x00
	.type		$str$4,@object
	.size		$str$4,($str$3 - $str$4)
$str$4:
        /*0072*/ 	.byte	0x44, 0x45, 0x42, 0x55, 0x47, 0x3a, 0x20, 0x42, 0x49, 0x47, 0x20, 0x47, 0x3a, 0x20, 0x25, 0x66
        /*0082*/ 	.byte	0x2c, 0x20, 0x6d, 0x61, 0x73, 0x73, 0x65, 0x73, 0x20, 0x6d, 0x32, 0x3a, 0x20, 0x25, 0x66, 0x0a
        /*0092*/ 	.byte	0x00
	.type		$str$3,@object
	.size		$str$3,($str$5 - $str$3)
$str$3:
        /*0093*/ 	.byte	0x44, 0x45, 0x42, 0x55, 0x47, 0x3a, 0x20, 0x52, 0x76, 0x65, 0x63, 0x74, 0x6f, 0x72, 0x3a, 0x20
        /*00a3*/ 	.byte	0x78, 0x3a, 0x20, 0x25, 0x66, 0x2c, 0x20, 0x79, 0x3a, 0x20, 0x25, 0x66, 0x2c, 0x20, 0x7a, 0x3a
        /*00b3*/ 	.byte	0x20, 0x25, 0x66, 0x0a, 0x00
	.type		$str$5,@object
	.size		$str$5,($str$9 - $str$5)
$str$5:
        /*00b8*/ 	.byte	0x44, 0x45, 0x42, 0x55, 0x47, 0x3a, 0x20, 0x50, 0x6f, 0x77, 0x5f, 0x52, 0x5f, 0x6d, 0x61, 0x67
        /*00c8*/ 	.byte	0x3a, 0x20, 0x25, 0x66, 0x2c, 0x20, 0x52, 0x5f, 0x6d, 0x61, 0x67, 0x3a, 0x20, 0x25, 0x66, 0x2c
        /*00d8*/ 	.byte	0x20, 0x41, 0x63, 0x63, 0x3a, 0x20, 0x25, 0x66, 0x0a, 0x00
	.type		$str$9,@object
	.size		$str$9,($str$6 - $str$9)
$str$9:
        /*00e2*/ 	.byte	0x44, 0x45, 0x42, 0x55, 0x47, 0x3a, 0x20, 0x49, 0x6e, 0x74, 0x6f, 0x20, 0x4b, 0x65, 0x72, 0x6e
        /*00f2*/ 	.byte	0x65, 0x6c, 0x20, 0x66, 0x6f, 0x72, 0x20, 0x75, 0x70, 0x64, 0x61, 0x74, 0x69, 0x6e, 0x67, 0x20
        /*0102*/ 	.byte	0x6e, 0x65, 0x77, 0x20, 0x70, 0x6f, 0x73, 0x69, 0x74, 0x69, 0x6f, 0x6e, 0x0a, 0x00
	.type		$str$6,@object
	.size		$str$6,($str$8 - $str$6)
$str$6:
        /*0110*/ 	.byte	0x44, 0x45, 0x42, 0x55, 0x47, 0x3a, 0x20, 0x75, 0x70, 0x64, 0x61, 0x74, 0x65, 0x64, 0x20, 0x76
        /*0120*/ 	.byte	0x65, 0x63, 0x74, 0x6f, 0x72, 0x20, 0x52, 0x76, 0x65, 0x63, 0x74, 0x6f, 0x72, 0x3a, 0x20, 0x78
        /*0130*/ 	.byte	0x3a, 0x20, 0x25, 0x66, 0x2c, 0x20, 0x79, 0x3a, 0x20, 0x25, 0x66, 0x2c, 0x20, 0x7a, 0x3a, 0x20
        /*0140*/ 	.byte	0x25, 0x66, 0x0a, 0x00
	.type		$str$8,@object
	.size		$str$8,($str$7 - $str$8)
$str$8:
        /*0144*/ 	.byte	0x44, 0x45, 0x42, 0x55, 0x47, 0x3a, 0x20, 0x55, 0x70, 0x64, 0x61, 0x74, 0x65, 0x20, 0x67, 0x5f
        /*0154*/ 	.byte	0x76, 0x65, 0x6c, 0x6f, 0x63, 0x69, 0x74, 0x69, 0x65, 0x73, 0x2c, 0x20, 0x65, 0x6e, 0x64, 0x20
        /*0164*/ 	.byte	0x6b, 0x65, 0x72, 0x6e, 0x65, 0x6c, 0x3a, 0x20, 0x25, 0x66, 0x2c, 0x20, 0x25, 0x66, 0x2c, 0x20
        /*0174*/ 	.byte	0x25, 0x66, 0x0a, 0x00
	.type		$str$7,@object
	.size		$str$7,(.L_7 - $str$7)
$str$7:
        /*0178*/ 	.byte	0x44, 0x45, 0x42, 0x55, 0x47, 0x3a, 0x20, 0x61, 0x5f, 0x67, 0x20, 0x66, 0x69, 0x6e, 0x65, 0x20
        /*0188*/ 	.byte	0x63, 0x69, 0x63, 0x6c, 0x6f, 0x20, 0x69, 0x6e, 0x74, 0x65, 0x72, 0x6e, 0x6f, 0x3a, 0x20, 0x78
        /*0198*/ 	.byte	0x3a, 0x20, 0x25, 0x66, 0x2c, 0x20, 0x79, 0x3a, 0x20, 0x25, 0x66, 0x2c, 0x20, 0x7a, 0x3a, 0x20
        /*01a8*/ 	.byte	0x25, 0x66, 0x0a, 0x00
.L_7:


//--------------------- .nv.shared._Z16update_positionsPdS_jd --------------------------
	.section	.nv.shared._Z16update_positionsPdS_jd,"aw",@nobits
	.sectionflags	@""
	.align	16
	.zero		1024


//--------------------- .nv.shared.reserved.0     --------------------------
	.section	.nv.shared.reserved.0,"aw",@nobits
	.weak		__nv_reservedSMEM_offset_0_alias
	.size		__nv_reservedSMEM_offset_0_alias, 0, 64
	.other		__nv_reservedSMEM_offset_0_alias,@"STO_CUDA_RESERVED_SHARED STV_DEFAULT"
__nv_reservedSMEM_offset_0_alias:
	.zero		0
	.zero		64


//--------------------- .nv.shared._Z11propagationPdS_jd --------------------------
	.section	.nv.shared._Z11propagationPdS_jd,"aw",@nobits
	.sectionflags	@""
	.align	16
	.zero		1024


//--------------------- .nv.constant0._Z16update_positionsPdS_jd --------------------------
	.section	.nv.constant0._Z16update_positionsPdS_jd,"a",@progbits
	.sectionflags	@""
	.align	4
.nv.constant0._Z16update_positionsPdS_jd:
	.zero		928


//--------------------- .nv.constant0._Z11propagationPdS_jd --------------------------
	.section	.nv.constant0._Z11propagationPdS_jd,"a",@progbits
	.sectionflags	@""
	.align	4
.nv.constant0._Z11propagationPdS_jd:
	.zero		928


//--------------------- SYMBOLS --------------------------

	.type		.nv.reservedSmem.offset0,@object
	.size		.nv.reservedSmem.offset0,0x4
	.type		.nv.reservedSmem.cap,@object
	.size		.nv.reservedSmem.cap,0x4
	.type		vprintf,@function
